//
// Generated by NVIDIA NVVM Compiler
//
// Compiler Build ID: CL-36424714
// Cuda compilation tools, release 13.0, V13.0.88
// Based on NVVM 20.0.0
//

.version 9.0
.target sm_100
.address_size 64

	// .globl	_Z12sum_sectionsiiiPKiS0_S0_S0_PKdPd
// _ZZ12sum_sectionsiiiPKiS0_S0_S0_PKdPdE1r has been demoted
// _ZZ15reduce_sectionsidiPKiPdPKdE1r has been demoted
// _ZZ9allVertexidiiPKiS0_S0_PdE1r has been demoted
// _ZZ9oneVertexiidiiPKiS0_S0_PdE1r has been demoted

.visible .entry _Z12sum_sectionsiiiPKiS0_S0_S0_PKdPd(
	.param .u32 _Z12sum_sectionsiiiPKiS0_S0_S0_PKdPd_param_0,
	.param .u32 _Z12sum_sectionsiiiPKiS0_S0_S0_PKdPd_param_1,
	.param .u32 _Z12sum_sectionsiiiPKiS0_S0_S0_PKdPd_param_2,
	.param .u64 .ptr .align 1 _Z12sum_sectionsiiiPKiS0_S0_S0_PKdPd_param_3,
	.param .u64 .ptr .align 1 _Z12sum_sectionsiiiPKiS0_S0_S0_PKdPd_param_4,
	.param .u64 .ptr .align 1 _Z12sum_sectionsiiiPKiS0_S0_S0_PKdPd_param_5,
	.param .u64 .ptr .align 1 _Z12sum_sectionsiiiPKiS0_S0_S0_PKdPd_param_6,
	.param .u64 .ptr .align 1 _Z12sum_sectionsiiiPKiS0_S0_S0_PKdPd_param_7,
	.param .u64 .ptr .align 1 _Z12sum_sectionsiiiPKiS0_S0_S0_PKdPd_param_8
)
{
	.reg .pred 	%p<22>;
	.reg .b32 	%r<87>;
	.reg .b64 	%rd<84>;
	.reg .b64 	%fd<114>;
	// demoted variable
	.shared .align 8 .b8 _ZZ12sum_sectionsiiiPKiS0_S0_S0_PKdPdE1r[8192];
	ld.param.u32 	%r23, [_Z12sum_sectionsiiiPKiS0_S0_S0_PKdPd_param_0];
	ld.param.u32 	%r24, [_Z12sum_sectionsiiiPKiS0_S0_S0_PKdPd_param_1];
	ld.param.u32 	%r25, [_Z12sum_sectionsiiiPKiS0_S0_S0_PKdPd_param_2];
	ld.param.u64 	%rd9, [_Z12sum_sectionsiiiPKiS0_S0_S0_PKdPd_param_3];
	ld.param.u64 	%rd7, [_Z12sum_sectionsiiiPKiS0_S0_S0_PKdPd_param_4];
	ld.param.u64 	%rd10, [_Z12sum_sectionsiiiPKiS0_S0_S0_PKdPd_param_6];
	ld.param.u64 	%rd11, [_Z12sum_sectionsiiiPKiS0_S0_S0_PKdPd_param_7];
	ld.param.u64 	%rd8, [_Z12sum_sectionsiiiPKiS0_S0_S0_PKdPd_param_8];
	cvta.to.global.u64 	%rd1, %rd10;
	cvta.to.global.u64 	%rd2, %rd11;
	cvta.to.global.u64 	%rd3, %rd9;
	mov.u32 	%r1, %tid.x;
	mov.u32 	%r81, %ctaid.x;
	setp.ge.s32 	%p1, %r81, %r24;
	@%p1 bra 	$L__BB0_37;
	mul.lo.s32 	%r3, %r25, %r23;
	shl.b32 	%r26, %r1, 3;
	mov.u32 	%r27, _ZZ12sum_sectionsiiiPKiS0_S0_S0_PKdPdE1r;
	add.s32 	%r4, %r27, %r26;
	add.s64 	%rd4, %rd3, 16384;
	cvta.to.global.u64 	%rd5, %rd7;
	cvta.to.global.u64 	%rd6, %rd8;
$L__BB0_2:
	mul.wide.u32 	%rd12, %r81, 4;
	add.s64 	%rd13, %rd5, %rd12;
	ld.global.u32 	%r6, [%rd13];
	add.s32 	%r84, %r6, %r1;
	ld.global.u32 	%r8, [%rd13+4];
	setp.ge.s32 	%p2, %r84, %r8;
	mov.f64 	%fd113, 0d0000000000000000;
	@%p2 bra 	$L__BB0_14;
	add.s32 	%r28, %r84, 1024;
	max.s32 	%r29, %r8, %r28;
	not.b32 	%r30, %r1;
	add.s32 	%r31, %r29, %r30;
	sub.s32 	%r9, %r31, %r6;
	shr.u32 	%r32, %r9, 10;
	add.s32 	%r10, %r32, 1;
	and.b32  	%r11, %r10, 7;
	setp.lt.u32 	%p3, %r9, 7168;
	mov.f64 	%fd113, 0d0000000000000000;
	@%p3 bra 	$L__BB0_6;
	and.b32  	%r33, %r10, 8388600;
	neg.s32 	%r82, %r33;
	mov.f64 	%fd113, 0d0000000000000000;
$L__BB0_5:
	.pragma "nounroll";
	mul.wide.s32 	%rd14, %r84, 4;
	add.s64 	%rd15, %rd4, %rd14;
	ld.global.u32 	%r34, [%rd15+-16384];
	add.s32 	%r35, %r34, %r3;
	mul.wide.s32 	%rd16, %r35, 8;
	add.s64 	%rd17, %rd2, %rd16;
	ld.global.f64 	%fd17, [%rd17];
	mul.wide.s32 	%rd18, %r34, 4;
	add.s64 	%rd19, %rd1, %rd18;
	ld.global.u32 	%r36, [%rd19];
	cvt.rn.f64.s32 	%fd18, %r36;
	div.rn.f64 	%fd19, %fd17, %fd18;
	add.f64 	%fd20, %fd113, %fd19;
	ld.global.u32 	%r37, [%rd15+-12288];
	add.s32 	%r38, %r37, %r3;
	mul.wide.s32 	%rd20, %r38, 8;
	add.s64 	%rd21, %rd2, %rd20;
	ld.global.f64 	%fd21, [%rd21];
	mul.wide.s32 	%rd22, %r37, 4;
	add.s64 	%rd23, %rd1, %rd22;
	ld.global.u32 	%r39, [%rd23];
	cvt.rn.f64.s32 	%fd22, %r39;
	div.rn.f64 	%fd23, %fd21, %fd22;
	add.f64 	%fd24, %fd20, %fd23;
	ld.global.u32 	%r40, [%rd15+-8192];
	add.s32 	%r41, %r40, %r3;
	mul.wide.s32 	%rd24, %r41, 8;
	add.s64 	%rd25, %rd2, %rd24;
	ld.global.f64 	%fd25, [%rd25];
	mul.wide.s32 	%rd26, %r40, 4;
	add.s64 	%rd27, %rd1, %rd26;
	ld.global.u32 	%r42, [%rd27];
	cvt.rn.f64.s32 	%fd26, %r42;
	div.rn.f64 	%fd27, %fd25, %fd26;
	add.f64 	%fd28, %fd24, %fd27;
	ld.global.u32 	%r43, [%rd15+-4096];
	add.s32 	%r44, %r43, %r3;
	mul.wide.s32 	%rd28, %r44, 8;
	add.s64 	%rd29, %rd2, %rd28;
	ld.global.f64 	%fd29, [%rd29];
	mul.wide.s32 	%rd30, %r43, 4;
	add.s64 	%rd31, %rd1, %rd30;
	ld.global.u32 	%r45, [%rd31];
	cvt.rn.f64.s32 	%fd30, %r45;
	div.rn.f64 	%fd31, %fd29, %fd30;
	add.f64 	%fd32, %fd28, %fd31;
	ld.global.u32 	%r46, [%rd15];
	add.s32 	%r47, %r46, %r3;
	mul.wide.s32 	%rd32, %r47, 8;
	add.s64 	%rd33, %rd2, %rd32;
	ld.global.f64 	%fd33, [%rd33];
	mul.wide.s32 	%rd34, %r46, 4;
	add.s64 	%rd35, %rd1, %rd34;
	ld.global.u32 	%r48, [%rd35];
	cvt.rn.f64.s32 	%fd34, %r48;
	div.rn.f64 	%fd35, %fd33, %fd34;
	add.f64 	%fd36, %fd32, %fd35;
	ld.global.u32 	%r49, [%rd15+4096];
	add.s32 	%r50, %r49, %r3;
	mul.wide.s32 	%rd36, %r50, 8;
	add.s64 	%rd37, %rd2, %rd36;
	ld.global.f64 	%fd37, [%rd37];
	mul.wide.s32 	%rd38, %r49, 4;
	add.s64 	%rd39, %rd1, %rd38;
	ld.global.u32 	%r51, [%rd39];
	cvt.rn.f64.s32 	%fd38, %r51;
	div.rn.f64 	%fd39, %fd37, %fd38;
	add.f64 	%fd40, %fd36, %fd39;
	ld.global.u32 	%r52, [%rd15+8192];
	add.s32 	%r53, %r52, %r3;
	mul.wide.s32 	%rd40, %r53, 8;
	add.s64 	%rd41, %rd2, %rd40;
	ld.global.f64 	%fd41, [%rd41];
	mul.wide.s32 	%rd42, %r52, 4;
	add.s64 	%rd43, %rd1, %rd42;
	ld.global.u32 	%r54, [%rd43];
	cvt.rn.f64.s32 	%fd42, %r54;
	div.rn.f64 	%fd43, %fd41, %fd42;
	add.f64 	%fd44, %fd40, %fd43;
	ld.global.u32 	%r55, [%rd15+12288];
	add.s32 	%r56, %r55, %r3;
	mul.wide.s32 	%rd44, %r56, 8;
	add.s64 	%rd45, %rd2, %rd44;
	ld.global.f64 	%fd45, [%rd45];
	mul.wide.s32 	%rd46, %r55, 4;
	add.s64 	%rd47, %rd1, %rd46;
	ld.global.u32 	%r57, [%rd47];
	cvt.rn.f64.s32 	%fd46, %r57;
	div.rn.f64 	%fd47, %fd45, %fd46;
	add.f64 	%fd113, %fd44, %fd47;
	add.s32 	%r84, %r84, 8192;
	add.s32 	%r82, %r82, 8;
	setp.ne.s32 	%p4, %r82, 0;
	@%p4 bra 	$L__BB0_5;
$L__BB0_6:
	setp.eq.s32 	%p5, %r11, 0;
	@%p5 bra 	$L__BB0_14;
	setp.lt.u32 	%p6, %r11, 4;
	@%p6 bra 	$L__BB0_9;
	mul.wide.s32 	%rd48, %r84, 4;
	add.s64 	%rd49, %rd3, %rd48;
	ld.global.u32 	%r58, [%rd49];
	add.s32 	%r59, %r58, %r3;
	mul.wide.s32 	%rd50, %r59, 8;
	add.s64 	%rd51, %rd2, %rd50;
	ld.global.f64 	%fd49, [%rd51];
	mul.wide.s32 	%rd52, %r58, 4;
	add.s64 	%rd53, %rd1, %rd52;
	ld.global.u32 	%r60, [%rd53];
	cvt.rn.f64.s32 	%fd50, %r60;
	div.rn.f64 	%fd51, %fd49, %fd50;
	add.f64 	%fd52, %fd113, %fd51;
	ld.global.u32 	%r61, [%rd49+4096];
	add.s32 	%r62, %r61, %r3;
	mul.wide.s32 	%rd54, %r62, 8;
	add.s64 	%rd55, %rd2, %rd54;
	ld.global.f64 	%fd53, [%rd55];
	mul.wide.s32 	%rd56, %r61, 4;
	add.s64 	%rd57, %rd1, %rd56;
	ld.global.u32 	%r63, [%rd57];
	cvt.rn.f64.s32 	%fd54, %r63;
	div.rn.f64 	%fd55, %fd53, %fd54;
	add.f64 	%fd56, %fd52, %fd55;
	ld.global.u32 	%r64, [%rd49+8192];
	add.s32 	%r65, %r64, %r3;
	mul.wide.s32 	%rd58, %r65, 8;
	add.s64 	%rd59, %rd2, %rd58;
	ld.global.f64 	%fd57, [%rd59];
	mul.wide.s32 	%rd60, %r64, 4;
	add.s64 	%rd61, %rd1, %rd60;
	ld.global.u32 	%r66, [%rd61];
	cvt.rn.f64.s32 	%fd58, %r66;
	div.rn.f64 	%fd59, %fd57, %fd58;
	add.f64 	%fd60, %fd56, %fd59;
	ld.global.u32 	%r67, [%rd49+12288];
	add.s32 	%r68, %r67, %r3;
	mul.wide.s32 	%rd62, %r68, 8;
	add.s64 	%rd63, %rd2, %rd62;
	ld.global.f64 	%fd61, [%rd63];
	mul.wide.s32 	%rd64, %r67, 4;
	add.s64 	%rd65, %rd1, %rd64;
	ld.global.u32 	%r69, [%rd65];
	cvt.rn.f64.s32 	%fd62, %r69;
	div.rn.f64 	%fd63, %fd61, %fd62;
	add.f64 	%fd113, %fd60, %fd63;
	add.s32 	%r84, %r84, 4096;
$L__BB0_9:
	and.b32  	%r70, %r10, 3;
	setp.eq.s32 	%p7, %r70, 0;
	@%p7 bra 	$L__BB0_14;
	setp.eq.s32 	%p8, %r70, 1;
	@%p8 bra 	$L__BB0_12;
	mul.wide.s32 	%rd66, %r84, 4;
	add.s64 	%rd67, %rd3, %rd66;
	ld.global.u32 	%r71, [%rd67];
	add.s32 	%r72, %r71, %r3;
	mul.wide.s32 	%rd68, %r72, 8;
	add.s64 	%rd69, %rd2, %rd68;
	ld.global.f64 	%fd65, [%rd69];
	mul.wide.s32 	%rd70, %r71, 4;
	add.s64 	%rd71, %rd1, %rd70;
	ld.global.u32 	%r73, [%rd71];
	cvt.rn.f64.s32 	%fd66, %r73;
	div.rn.f64 	%fd67, %fd65, %fd66;
	add.f64 	%fd68, %fd113, %fd67;
	ld.global.u32 	%r74, [%rd67+4096];
	add.s32 	%r75, %r74, %r3;
	mul.wide.s32 	%rd72, %r75, 8;
	add.s64 	%rd73, %rd2, %rd72;
	ld.global.f64 	%fd69, [%rd73];
	mul.wide.s32 	%rd74, %r74, 4;
	add.s64 	%rd75, %rd1, %rd74;
	ld.global.u32 	%r76, [%rd75];
	cvt.rn.f64.s32 	%fd70, %r76;
	div.rn.f64 	%fd71, %fd69, %fd70;
	add.f64 	%fd113, %fd68, %fd71;
	add.s32 	%r84, %r84, 2048;
$L__BB0_12:
	and.b32  	%r77, %r9, 1024;
	setp.ne.s32 	%p9, %r77, 0;
	@%p9 bra 	$L__BB0_14;
	mul.wide.s32 	%rd76, %r84, 4;
	add.s64 	%rd77, %rd3, %rd76;
	ld.global.u32 	%r78, [%rd77];
	add.s32 	%r79, %r78, %r3;
	mul.wide.s32 	%rd78, %r79, 8;
	add.s64 	%rd79, %rd2, %rd78;
	ld.global.f64 	%fd72, [%rd79];
	mul.wide.s32 	%rd80, %r78, 4;
	add.s64 	%rd81, %rd1, %rd80;
	ld.global.u32 	%r80, [%rd81];
	cvt.rn.f64.s32 	%fd73, %r80;
	div.rn.f64 	%fd74, %fd72, %fd73;
	add.f64 	%fd113, %fd113, %fd74;
$L__BB0_14:
	setp.gt.u32 	%p10, %r1, 511;
	st.shared.f64 	[%r4], %fd113;
	bar.sync 	0;
	@%p10 bra 	$L__BB0_16;
	ld.shared.f64 	%fd75, [%r4+4096];
	ld.shared.f64 	%fd76, [%r4];
	add.f64 	%fd77, %fd75, %fd76;
	st.shared.f64 	[%r4], %fd77;
$L__BB0_16:
	setp.gt.u32 	%p11, %r1, 255;
	bar.sync 	0;
	@%p11 bra 	$L__BB0_18;
	ld.shared.f64 	%fd78, [%r4+2048];
	ld.shared.f64 	%fd79, [%r4];
	add.f64 	%fd80, %fd78, %fd79;
	st.shared.f64 	[%r4], %fd80;
$L__BB0_18:
	setp.gt.u32 	%p12, %r1, 127;
	bar.sync 	0;
	@%p12 bra 	$L__BB0_20;
	ld.shared.f64 	%fd81, [%r4+1024];
	ld.shared.f64 	%fd82, [%r4];
	add.f64 	%fd83, %fd81, %fd82;
	st.shared.f64 	[%r4], %fd83;
$L__BB0_20:
	setp.gt.u32 	%p13, %r1, 63;
	bar.sync 	0;
	@%p13 bra 	$L__BB0_22;
	ld.shared.f64 	%fd84, [%r4+512];
	ld.shared.f64 	%fd85, [%r4];
	add.f64 	%fd86, %fd84, %fd85;
	st.shared.f64 	[%r4], %fd86;
$L__BB0_22:
	setp.gt.u32 	%p14, %r1, 31;
	bar.sync 	0;
	@%p14 bra 	$L__BB0_24;
	ld.shared.f64 	%fd87, [%r4+256];
	ld.shared.f64 	%fd88, [%r4];
	add.f64 	%fd89, %fd87, %fd88;
	st.shared.f64 	[%r4], %fd89;
$L__BB0_24:
	setp.gt.u32 	%p15, %r1, 15;
	bar.sync 	0;
	@%p15 bra 	$L__BB0_26;
	ld.shared.f64 	%fd90, [%r4+128];
	ld.shared.f64 	%fd91, [%r4];
	add.f64 	%fd92, %fd90, %fd91;
	st.shared.f64 	[%r4], %fd92;
$L__BB0_26:
	setp.gt.u32 	%p16, %r1, 7;
	bar.sync 	0;
	@%p16 bra 	$L__BB0_28;
	ld.shared.f64 	%fd93, [%r4+64];
	ld.shared.f64 	%fd94, [%r4];
	add.f64 	%fd95, %fd93, %fd94;
	st.shared.f64 	[%r4], %fd95;
$L__BB0_28:
	setp.gt.u32 	%p17, %r1, 3;
	bar.sync 	0;
	@%p17 bra 	$L__BB0_30;
	ld.shared.f64 	%fd96, [%r4+32];
	ld.shared.f64 	%fd97, [%r4];
	add.f64 	%fd98, %fd96, %fd97;
	st.shared.f64 	[%r4], %fd98;
$L__BB0_30:
	setp.gt.u32 	%p18, %r1, 1;
	bar.sync 	0;
	@%p18 bra 	$L__BB0_32;
	ld.shared.f64 	%fd99, [%r4+16];
	ld.shared.f64 	%fd100, [%r4];
	add.f64 	%fd101, %fd99, %fd100;
	st.shared.f64 	[%r4], %fd101;
$L__BB0_32:
	setp.ne.s32 	%p19, %r1, 0;
	bar.sync 	0;
	@%p19 bra 	$L__BB0_34;
	ld.shared.f64 	%fd102, [_ZZ12sum_sectionsiiiPKiS0_S0_S0_PKdPdE1r+8];
	ld.shared.f64 	%fd103, [%r4];
	add.f64 	%fd104, %fd102, %fd103;
	st.shared.f64 	[%r4], %fd104;
$L__BB0_34:
	setp.ne.s32 	%p20, %r1, 0;
	bar.sync 	0;
	@%p20 bra 	$L__BB0_36;
	ld.shared.f64 	%fd105, [_ZZ12sum_sectionsiiiPKiS0_S0_S0_PKdPdE1r];
	mul.wide.u32 	%rd82, %r81, 8;
	add.s64 	%rd83, %rd6, %rd82;
	st.global.f64 	[%rd83], %fd105;
$L__BB0_36:
	add.s32 	%r81, %r81, 4096;
	setp.lt.s32 	%p21, %r81, %r24;
	@%p21 bra 	$L__BB0_2;
$L__BB0_37:
	ret;

}
	// .globl	_Z15reduce_sectionsidiPKiPdPKd
.visible .entry _Z15reduce_sectionsidiPKiPdPKd(
	.param .u32 _Z15reduce_sectionsidiPKiPdPKd_param_0,
	.param .f64 _Z15reduce_sectionsidiPKiPdPKd_param_1,
	.param .u32 _Z15reduce_sectionsidiPKiPdPKd_param_2,
	.param .u64 .ptr .align 1 _Z15reduce_sectionsidiPKiPdPKd_param_3,
	.param .u64 .ptr .align 1 _Z15reduce_sectionsidiPKiPdPKd_param_4,
	.param .u64 .ptr .align 1 _Z15reduce_sectionsidiPKiPdPKd_param_5
)
{
	.reg .pred 	%p<24>;
	.reg .b32 	%r<42>;
	.reg .b64 	%rd<20>;
	.reg .b64 	%fd<122>;
	// demoted variable
	.shared .align 8 .b8 _ZZ15reduce_sectionsidiPKiPdPKdE1r[8192];
	ld.param.u32 	%r25, [_Z15reduce_sectionsidiPKiPdPKd_param_0];
	ld.param.f64 	%fd16, [_Z15reduce_sectionsidiPKiPdPKd_param_1];
	ld.param.u32 	%r26, [_Z15reduce_sectionsidiPKiPdPKd_param_2];
	ld.param.u64 	%rd6, [_Z15reduce_sectionsidiPKiPdPKd_param_3];
	ld.param.u64 	%rd7, [_Z15reduce_sectionsidiPKiPdPKd_param_4];
	ld.param.u64 	%rd8, [_Z15reduce_sectionsidiPKiPdPKd_param_5];
	cvta.to.global.u64 	%rd1, %rd8;
	mov.u32 	%r1, %tid.x;
	mov.u32 	%r36, %ctaid.x;
	setp.ge.s32 	%p1, %r36, %r25;
	@%p1 bra 	$L__BB1_39;
	shl.b32 	%r27, %r1, 3;
	mov.u32 	%r28, _ZZ15reduce_sectionsidiPKiPdPKdE1r;
	add.s32 	%r3, %r28, %r27;
	mov.f64 	%fd17, 0d3FF0000000000000;
	sub.f64 	%fd18, %fd17, %fd16;
	cvt.rn.f64.u32 	%fd19, %r25;
	div.rn.f64 	%fd1, %fd18, %fd19;
	mul.lo.s32 	%r4, %r26, %r25;
	not.b32 	%r5, %r1;
	add.s64 	%rd2, %rd1, 65536;
	cvta.to.global.u64 	%rd3, %rd6;
	cvta.to.global.u64 	%rd4, %rd7;
$L__BB1_2:
	mul.wide.u32 	%rd9, %r36, 4;
	add.s64 	%rd10, %rd3, %rd9;
	ld.global.u32 	%r7, [%rd10];
	add.s32 	%r39, %r7, %r1;
	ld.global.u32 	%r9, [%rd10+4];
	setp.ge.s32 	%p2, %r39, %r9;
	mov.f64 	%fd121, 0d0000000000000000;
	@%p2 bra 	$L__BB1_16;
	add.s32 	%r29, %r39, 1024;
	max.s32 	%r30, %r9, %r29;
	add.s32 	%r31, %r30, %r5;
	sub.s32 	%r32, %r31, %r7;
	shr.u32 	%r33, %r32, 10;
	add.s32 	%r10, %r33, 1;
	and.b32  	%r11, %r10, 15;
	setp.lt.u32 	%p3, %r32, 15360;
	mov.f64 	%fd121, 0d0000000000000000;
	@%p3 bra 	$L__BB1_6;
	and.b32  	%r34, %r10, 8388592;
	neg.s32 	%r37, %r34;
	mov.f64 	%fd121, 0d0000000000000000;
$L__BB1_5:
	.pragma "nounroll";
	mul.wide.s32 	%rd11, %r39, 8;
	add.s64 	%rd12, %rd2, %rd11;
	ld.global.f64 	%fd24, [%rd12+-65536];
	add.f64 	%fd25, %fd121, %fd24;
	ld.global.f64 	%fd26, [%rd12+-57344];
	add.f64 	%fd27, %fd25, %fd26;
	ld.global.f64 	%fd28, [%rd12+-49152];
	add.f64 	%fd29, %fd27, %fd28;
	ld.global.f64 	%fd30, [%rd12+-40960];
	add.f64 	%fd31, %fd29, %fd30;
	ld.global.f64 	%fd32, [%rd12+-32768];
	add.f64 	%fd33, %fd31, %fd32;
	ld.global.f64 	%fd34, [%rd12+-24576];
	add.f64 	%fd35, %fd33, %fd34;
	ld.global.f64 	%fd36, [%rd12+-16384];
	add.f64 	%fd37, %fd35, %fd36;
	ld.global.f64 	%fd38, [%rd12+-8192];
	add.f64 	%fd39, %fd37, %fd38;
	ld.global.f64 	%fd40, [%rd12];
	add.f64 	%fd41, %fd39, %fd40;
	ld.global.f64 	%fd42, [%rd12+8192];
	add.f64 	%fd43, %fd41, %fd42;
	ld.global.f64 	%fd44, [%rd12+16384];
	add.f64 	%fd45, %fd43, %fd44;
	ld.global.f64 	%fd46, [%rd12+24576];
	add.f64 	%fd47, %fd45, %fd46;
	ld.global.f64 	%fd48, [%rd12+32768];
	add.f64 	%fd49, %fd47, %fd48;
	ld.global.f64 	%fd50, [%rd12+40960];
	add.f64 	%fd51, %fd49, %fd50;
	ld.global.f64 	%fd52, [%rd12+49152];
	add.f64 	%fd53, %fd51, %fd52;
	ld.global.f64 	%fd54, [%rd12+57344];
	add.f64 	%fd121, %fd53, %fd54;
	add.s32 	%r39, %r39, 16384;
	add.s32 	%r37, %r37, 16;
	setp.ne.s32 	%p4, %r37, 0;
	@%p4 bra 	$L__BB1_5;
$L__BB1_6:
	setp.eq.s32 	%p5, %r11, 0;
	@%p5 bra 	$L__BB1_16;
	and.b32  	%r18, %r10, 7;
	setp.lt.u32 	%p6, %r11, 8;
	@%p6 bra 	$L__BB1_9;
	mul.wide.s32 	%rd13, %r39, 8;
	add.s64 	%rd14, %rd1, %rd13;
	ld.global.f64 	%fd56, [%rd14];
	add.f64 	%fd57, %fd121, %fd56;
	ld.global.f64 	%fd58, [%rd14+8192];
	add.f64 	%fd59, %fd57, %fd58;
	ld.global.f64 	%fd60, [%rd14+16384];
	add.f64 	%fd61, %fd59, %fd60;
	ld.global.f64 	%fd62, [%rd14+24576];
	add.f64 	%fd63, %fd61, %fd62;
	ld.global.f64 	%fd64, [%rd14+32768];
	add.f64 	%fd65, %fd63, %fd64;
	ld.global.f64 	%fd66, [%rd14+40960];
	add.f64 	%fd67, %fd65, %fd66;
	ld.global.f64 	%fd68, [%rd14+49152];
	add.f64 	%fd69, %fd67, %fd68;
	ld.global.f64 	%fd70, [%rd14+57344];
	add.f64 	%fd121, %fd69, %fd70;
	add.s32 	%r39, %r39, 8192;
$L__BB1_9:
	setp.eq.s32 	%p7, %r18, 0;
	@%p7 bra 	$L__BB1_16;
	and.b32  	%r21, %r10, 3;
	setp.lt.u32 	%p8, %r18, 4;
	@%p8 bra 	$L__BB1_12;
	mul.wide.s32 	%rd15, %r39, 8;
	add.s64 	%rd16, %rd1, %rd15;
	ld.global.f64 	%fd72, [%rd16];
	add.f64 	%fd73, %fd121, %fd72;
	ld.global.f64 	%fd74, [%rd16+8192];
	add.f64 	%fd75, %fd73, %fd74;
	ld.global.f64 	%fd76, [%rd16+16384];
	add.f64 	%fd77, %fd75, %fd76;
	ld.global.f64 	%fd78, [%rd16+24576];
	add.f64 	%fd121, %fd77, %fd78;
	add.s32 	%r39, %r39, 4096;
$L__BB1_12:
	setp.eq.s32 	%p9, %r21, 0;
	@%p9 bra 	$L__BB1_16;
	mul.wide.s32 	%rd17, %r39, 8;
	add.s64 	%rd5, %rd1, %rd17;
	ld.global.f64 	%fd79, [%rd5];
	add.f64 	%fd121, %fd121, %fd79;
	setp.eq.s32 	%p10, %r21, 1;
	@%p10 bra 	$L__BB1_16;
	ld.global.f64 	%fd80, [%rd5+8192];
	add.f64 	%fd121, %fd121, %fd80;
	setp.eq.s32 	%p11, %r21, 2;
	@%p11 bra 	$L__BB1_16;
	ld.global.f64 	%fd81, [%rd5+16384];
	add.f64 	%fd121, %fd121, %fd81;
$L__BB1_16:
	setp.gt.u32 	%p12, %r1, 511;
	st.shared.f64 	[%r3], %fd121;
	bar.sync 	0;
	@%p12 bra 	$L__BB1_18;
	ld.shared.f64 	%fd82, [%r3+4096];
	ld.shared.f64 	%fd83, [%r3];
	add.f64 	%fd84, %fd82, %fd83;
	st.shared.f64 	[%r3], %fd84;
$L__BB1_18:
	setp.gt.u32 	%p13, %r1, 255;
	bar.sync 	0;
	@%p13 bra 	$L__BB1_20;
	ld.shared.f64 	%fd85, [%r3+2048];
	ld.shared.f64 	%fd86, [%r3];
	add.f64 	%fd87, %fd85, %fd86;
	st.shared.f64 	[%r3], %fd87;
$L__BB1_20:
	setp.gt.u32 	%p14, %r1, 127;
	bar.sync 	0;
	@%p14 bra 	$L__BB1_22;
	ld.shared.f64 	%fd88, [%r3+1024];
	ld.shared.f64 	%fd89, [%r3];
	add.f64 	%fd90, %fd88, %fd89;
	st.shared.f64 	[%r3], %fd90;
$L__BB1_22:
	setp.gt.u32 	%p15, %r1, 63;
	bar.sync 	0;
	@%p15 bra 	$L__BB1_24;
	ld.shared.f64 	%fd91, [%r3+512];
	ld.shared.f64 	%fd92, [%r3];
	add.f64 	%fd93, %fd91, %fd92;
	st.shared.f64 	[%r3], %fd93;
$L__BB1_24:
	setp.gt.u32 	%p16, %r1, 31;
	bar.sync 	0;
	@%p16 bra 	$L__BB1_26;
	ld.shared.f64 	%fd94, [%r3+256];
	ld.shared.f64 	%fd95, [%r3];
	add.f64 	%fd96, %fd94, %fd95;
	st.shared.f64 	[%r3], %fd96;
$L__BB1_26:
	setp.gt.u32 	%p17, %r1, 15;
	bar.sync 	0;
	@%p17 bra 	$L__BB1_28;
	ld.shared.f64 	%fd97, [%r3+128];
	ld.shared.f64 	%fd98, [%r3];
	add.f64 	%fd99, %fd97, %fd98;
	st.shared.f64 	[%r3], %fd99;
$L__BB1_28:
	setp.gt.u32 	%p18, %r1, 7;
	bar.sync 	0;
	@%p18 bra 	$L__BB1_30;
	ld.shared.f64 	%fd100, [%r3+64];
	ld.shared.f64 	%fd101, [%r3];
	add.f64 	%fd102, %fd100, %fd101;
	st.shared.f64 	[%r3], %fd102;
$L__BB1_30:
	setp.gt.u32 	%p19, %r1, 3;
	bar.sync 	0;
	@%p19 bra 	$L__BB1_32;
	ld.shared.f64 	%fd103, [%r3+32];
	ld.shared.f64 	%fd104, [%r3];
	add.f64 	%fd105, %fd103, %fd104;
	st.shared.f64 	[%r3], %fd105;
$L__BB1_32:
	setp.gt.u32 	%p20, %r1, 1;
	bar.sync 	0;
	@%p20 bra 	$L__BB1_34;
	ld.shared.f64 	%fd106, [%r3+16];
	ld.shared.f64 	%fd107, [%r3];
	add.f64 	%fd108, %fd106, %fd107;
	st.shared.f64 	[%r3], %fd108;
$L__BB1_34:
	setp.ne.s32 	%p21, %r1, 0;
	bar.sync 	0;
	@%p21 bra 	$L__BB1_36;
	ld.shared.f64 	%fd109, [_ZZ15reduce_sectionsidiPKiPdPKdE1r+8];
	ld.shared.f64 	%fd110, [%r3];
	add.f64 	%fd111, %fd109, %fd110;
	st.shared.f64 	[%r3], %fd111;
$L__BB1_36:
	setp.ne.s32 	%p22, %r1, 0;
	bar.sync 	0;
	@%p22 bra 	$L__BB1_38;
	ld.shared.f64 	%fd112, [_ZZ15reduce_sectionsidiPKiPdPKdE1r];
	fma.rn.f64 	%fd113, %fd16, %fd112, %fd1;
	add.s32 	%r35, %r36, %r4;
	mul.wide.s32 	%rd18, %r35, 8;
	add.s64 	%rd19, %rd4, %rd18;
	st.global.f64 	[%rd19], %fd113;
$L__BB1_38:
	add.s32 	%r36, %r36, 4096;
	setp.lt.s32 	%p23, %r36, %r25;
	@%p23 bra 	$L__BB1_2;
$L__BB1_39:
	ret;

}
	// .globl	_Z9allVertexidiiPKiS0_S0_Pd
.visible .entry _Z9allVertexidiiPKiS0_S0_Pd(
	.param .u32 _Z9allVertexidiiPKiS0_S0_Pd_param_0,
	.param .f64 _Z9allVertexidiiPKiS0_S0_Pd_param_1,
	.param .u32 _Z9allVertexidiiPKiS0_S0_Pd_param_2,
	.param .u32 _Z9allVertexidiiPKiS0_S0_Pd_param_3,
	.param .u64 .ptr .align 1 _Z9allVertexidiiPKiS0_S0_Pd_param_4,
	.param .u64 .ptr .align 1 _Z9allVertexidiiPKiS0_S0_Pd_param_5,
	.param .u64 .ptr .align 1 _Z9allVertexidiiPKiS0_S0_Pd_param_6,
	.param .u64 .ptr .align 1 _Z9allVertexidiiPKiS0_S0_Pd_param_7
)
{
	.reg .pred 	%p<22>;
	.reg .b32 	%r<89>;
	.reg .b64 	%rd<81>;
	.reg .b64 	%fd<120>;
	// demoted variable
	.shared .align 8 .b8 _ZZ9allVertexidiiPKiS0_S0_PdE1r[8192];
	ld.param.u32 	%r24, [_Z9allVertexidiiPKiS0_S0_Pd_param_0];
	ld.param.f64 	%fd14, [_Z9allVertexidiiPKiS0_S0_Pd_param_1];
	ld.param.u32 	%r25, [_Z9allVertexidiiPKiS0_S0_Pd_param_2];
	ld.param.u32 	%r26, [_Z9allVertexidiiPKiS0_S0_Pd_param_3];
	ld.param.u64 	%rd6, [_Z9allVertexidiiPKiS0_S0_Pd_param_4];
	ld.param.u64 	%rd5, [_Z9allVertexidiiPKiS0_S0_Pd_param_5];
	ld.param.u64 	%rd7, [_Z9allVertexidiiPKiS0_S0_Pd_param_6];
	ld.param.u64 	%rd8, [_Z9allVertexidiiPKiS0_S0_Pd_param_7];
	cvta.to.global.u64 	%rd1, %rd7;
	cvta.to.global.u64 	%rd2, %rd6;
	cvta.to.global.u64 	%rd3, %rd8;
	mov.u32 	%r1, %tid.x;
	mov.u32 	%r83, %ctaid.x;
	setp.ge.s32 	%p1, %r83, %r24;
	@%p1 bra 	$L__BB2_37;
	mul.lo.s32 	%r3, %r26, %r24;
	shl.b32 	%r27, %r1, 3;
	mov.u32 	%r28, _ZZ9allVertexidiiPKiS0_S0_PdE1r;
	add.s32 	%r4, %r28, %r27;
	mov.f64 	%fd15, 0d3FF0000000000000;
	sub.f64 	%fd16, %fd15, %fd14;
	cvt.rn.f64.u32 	%fd17, %r24;
	div.rn.f64 	%fd1, %fd16, %fd17;
	mul.lo.s32 	%r5, %r25, %r24;
	cvta.to.global.u64 	%rd4, %rd5;
$L__BB2_2:
	mul.wide.u32 	%rd9, %r83, 4;
	add.s64 	%rd10, %rd4, %rd9;
	ld.global.u32 	%r7, [%rd10];
	add.s32 	%r86, %r7, %r1;
	ld.global.u32 	%r9, [%rd10+4];
	setp.ge.s32 	%p2, %r86, %r9;
	mov.f64 	%fd119, 0d0000000000000000;
	@%p2 bra 	$L__BB2_14;
	add.s32 	%r29, %r86, 1024;
	max.s32 	%r30, %r9, %r29;
	not.b32 	%r31, %r1;
	add.s32 	%r32, %r30, %r31;
	sub.s32 	%r10, %r32, %r7;
	shr.u32 	%r33, %r10, 10;
	add.s32 	%r11, %r33, 1;
	setp.lt.u32 	%p3, %r10, 7168;
	mov.f64 	%fd119, 0d0000000000000000;
	@%p3 bra 	$L__BB2_6;
	and.b32  	%r34, %r11, 8388600;
	neg.s32 	%r84, %r34;
	mov.f64 	%fd119, 0d0000000000000000;
$L__BB2_5:
	.pragma "nounroll";
	mul.wide.s32 	%rd11, %r86, 4;
	add.s64 	%rd12, %rd2, %rd11;
	ld.global.u32 	%r35, [%rd12];
	add.s32 	%r36, %r35, %r3;
	mul.wide.s32 	%rd13, %r36, 8;
	add.s64 	%rd14, %rd3, %rd13;
	ld.global.f64 	%fd22, [%rd14];
	mul.wide.s32 	%rd15, %r35, 4;
	add.s64 	%rd16, %rd1, %rd15;
	ld.global.u32 	%r37, [%rd16];
	cvt.rn.f64.s32 	%fd23, %r37;
	div.rn.f64 	%fd24, %fd22, %fd23;
	add.f64 	%fd25, %fd119, %fd24;
	ld.global.u32 	%r38, [%rd12+4096];
	add.s32 	%r39, %r38, %r3;
	mul.wide.s32 	%rd17, %r39, 8;
	add.s64 	%rd18, %rd3, %rd17;
	ld.global.f64 	%fd26, [%rd18];
	mul.wide.s32 	%rd19, %r38, 4;
	add.s64 	%rd20, %rd1, %rd19;
	ld.global.u32 	%r40, [%rd20];
	cvt.rn.f64.s32 	%fd27, %r40;
	div.rn.f64 	%fd28, %fd26, %fd27;
	add.f64 	%fd29, %fd25, %fd28;
	ld.global.u32 	%r41, [%rd12+8192];
	add.s32 	%r42, %r41, %r3;
	mul.wide.s32 	%rd21, %r42, 8;
	add.s64 	%rd22, %rd3, %rd21;
	ld.global.f64 	%fd30, [%rd22];
	mul.wide.s32 	%rd23, %r41, 4;
	add.s64 	%rd24, %rd1, %rd23;
	ld.global.u32 	%r43, [%rd24];
	cvt.rn.f64.s32 	%fd31, %r43;
	div.rn.f64 	%fd32, %fd30, %fd31;
	add.f64 	%fd33, %fd29, %fd32;
	ld.global.u32 	%r44, [%rd12+12288];
	add.s32 	%r45, %r44, %r3;
	mul.wide.s32 	%rd25, %r45, 8;
	add.s64 	%rd26, %rd3, %rd25;
	ld.global.f64 	%fd34, [%rd26];
	mul.wide.s32 	%rd27, %r44, 4;
	add.s64 	%rd28, %rd1, %rd27;
	ld.global.u32 	%r46, [%rd28];
	cvt.rn.f64.s32 	%fd35, %r46;
	div.rn.f64 	%fd36, %fd34, %fd35;
	add.f64 	%fd37, %fd33, %fd36;
	ld.global.u32 	%r47, [%rd12+16384];
	add.s32 	%r48, %r47, %r3;
	mul.wide.s32 	%rd29, %r48, 8;
	add.s64 	%rd30, %rd3, %rd29;
	ld.global.f64 	%fd38, [%rd30];
	mul.wide.s32 	%rd31, %r47, 4;
	add.s64 	%rd32, %rd1, %rd31;
	ld.global.u32 	%r49, [%rd32];
	cvt.rn.f64.s32 	%fd39, %r49;
	div.rn.f64 	%fd40, %fd38, %fd39;
	add.f64 	%fd41, %fd37, %fd40;
	ld.global.u32 	%r50, [%rd12+20480];
	add.s32 	%r51, %r50, %r3;
	mul.wide.s32 	%rd33, %r51, 8;
	add.s64 	%rd34, %rd3, %rd33;
	ld.global.f64 	%fd42, [%rd34];
	mul.wide.s32 	%rd35, %r50, 4;
	add.s64 	%rd36, %rd1, %rd35;
	ld.global.u32 	%r52, [%rd36];
	cvt.rn.f64.s32 	%fd43, %r52;
	div.rn.f64 	%fd44, %fd42, %fd43;
	add.f64 	%fd45, %fd41, %fd44;
	ld.global.u32 	%r53, [%rd12+24576];
	add.s32 	%r54, %r53, %r3;
	mul.wide.s32 	%rd37, %r54, 8;
	add.s64 	%rd38, %rd3, %rd37;
	ld.global.f64 	%fd46, [%rd38];
	mul.wide.s32 	%rd39, %r53, 4;
	add.s64 	%rd40, %rd1, %rd39;
	ld.global.u32 	%r55, [%rd40];
	cvt.rn.f64.s32 	%fd47, %r55;
	div.rn.f64 	%fd48, %fd46, %fd47;
	add.f64 	%fd49, %fd45, %fd48;
	ld.global.u32 	%r56, [%rd12+28672];
	add.s32 	%r57, %r56, %r3;
	mul.wide.s32 	%rd41, %r57, 8;
	add.s64 	%rd42, %rd3, %rd41;
	ld.global.f64 	%fd50, [%rd42];
	mul.wide.s32 	%rd43, %r56, 4;
	add.s64 	%rd44, %rd1, %rd43;
	ld.global.u32 	%r58, [%rd44];
	cvt.rn.f64.s32 	%fd51, %r58;
	div.rn.f64 	%fd52, %fd50, %fd51;
	add.f64 	%fd119, %fd49, %fd52;
	add.s32 	%r86, %r86, 8192;
	add.s32 	%r84, %r84, 8;
	setp.ne.s32 	%p4, %r84, 0;
	@%p4 bra 	$L__BB2_5;
$L__BB2_6:
	and.b32  	%r18, %r11, 7;
	setp.eq.s32 	%p5, %r18, 0;
	@%p5 bra 	$L__BB2_14;
	setp.lt.u32 	%p6, %r18, 4;
	@%p6 bra 	$L__BB2_9;
	mul.wide.s32 	%rd45, %r86, 4;
	add.s64 	%rd46, %rd2, %rd45;
	ld.global.u32 	%r59, [%rd46];
	add.s32 	%r60, %r59, %r3;
	mul.wide.s32 	%rd47, %r60, 8;
	add.s64 	%rd48, %rd3, %rd47;
	ld.global.f64 	%fd54, [%rd48];
	mul.wide.s32 	%rd49, %r59, 4;
	add.s64 	%rd50, %rd1, %rd49;
	ld.global.u32 	%r61, [%rd50];
	cvt.rn.f64.s32 	%fd55, %r61;
	div.rn.f64 	%fd56, %fd54, %fd55;
	add.f64 	%fd57, %fd119, %fd56;
	ld.global.u32 	%r62, [%rd46+4096];
	add.s32 	%r63, %r62, %r3;
	mul.wide.s32 	%rd51, %r63, 8;
	add.s64 	%rd52, %rd3, %rd51;
	ld.global.f64 	%fd58, [%rd52];
	mul.wide.s32 	%rd53, %r62, 4;
	add.s64 	%rd54, %rd1, %rd53;
	ld.global.u32 	%r64, [%rd54];
	cvt.rn.f64.s32 	%fd59, %r64;
	div.rn.f64 	%fd60, %fd58, %fd59;
	add.f64 	%fd61, %fd57, %fd60;
	ld.global.u32 	%r65, [%rd46+8192];
	add.s32 	%r66, %r65, %r3;
	mul.wide.s32 	%rd55, %r66, 8;
	add.s64 	%rd56, %rd3, %rd55;
	ld.global.f64 	%fd62, [%rd56];
	mul.wide.s32 	%rd57, %r65, 4;
	add.s64 	%rd58, %rd1, %rd57;
	ld.global.u32 	%r67, [%rd58];
	cvt.rn.f64.s32 	%fd63, %r67;
	div.rn.f64 	%fd64, %fd62, %fd63;
	add.f64 	%fd65, %fd61, %fd64;
	ld.global.u32 	%r68, [%rd46+12288];
	add.s32 	%r69, %r68, %r3;
	mul.wide.s32 	%rd59, %r69, 8;
	add.s64 	%rd60, %rd3, %rd59;
	ld.global.f64 	%fd66, [%rd60];
	mul.wide.s32 	%rd61, %r68, 4;
	add.s64 	%rd62, %rd1, %rd61;
	ld.global.u32 	%r70, [%rd62];
	cvt.rn.f64.s32 	%fd67, %r70;
	div.rn.f64 	%fd68, %fd66, %fd67;
	add.f64 	%fd119, %fd65, %fd68;
	add.s32 	%r86, %r86, 4096;
$L__BB2_9:
	and.b32  	%r71, %r11, 3;
	setp.eq.s32 	%p7, %r71, 0;
	@%p7 bra 	$L__BB2_14;
	setp.eq.s32 	%p8, %r71, 1;
	@%p8 bra 	$L__BB2_12;
	mul.wide.s32 	%rd63, %r86, 4;
	add.s64 	%rd64, %rd2, %rd63;
	ld.global.u32 	%r72, [%rd64];
	add.s32 	%r73, %r72, %r3;
	mul.wide.s32 	%rd65, %r73, 8;
	add.s64 	%rd66, %rd3, %rd65;
	ld.global.f64 	%fd70, [%rd66];
	mul.wide.s32 	%rd67, %r72, 4;
	add.s64 	%rd68, %rd1, %rd67;
	ld.global.u32 	%r74, [%rd68];
	cvt.rn.f64.s32 	%fd71, %r74;
	div.rn.f64 	%fd72, %fd70, %fd71;
	add.f64 	%fd73, %fd119, %fd72;
	ld.global.u32 	%r75, [%rd64+4096];
	add.s32 	%r76, %r75, %r3;
	mul.wide.s32 	%rd69, %r76, 8;
	add.s64 	%rd70, %rd3, %rd69;
	ld.global.f64 	%fd74, [%rd70];
	mul.wide.s32 	%rd71, %r75, 4;
	add.s64 	%rd72, %rd1, %rd71;
	ld.global.u32 	%r77, [%rd72];
	cvt.rn.f64.s32 	%fd75, %r77;
	div.rn.f64 	%fd76, %fd74, %fd75;
	add.f64 	%fd119, %fd73, %fd76;
	add.s32 	%r86, %r86, 2048;
$L__BB2_12:
	and.b32  	%r78, %r10, 1024;
	setp.ne.s32 	%p9, %r78, 0;
	@%p9 bra 	$L__BB2_14;
	mul.wide.s32 	%rd73, %r86, 4;
	add.s64 	%rd74, %rd2, %rd73;
	ld.global.u32 	%r79, [%rd74];
	add.s32 	%r80, %r79, %r3;
	mul.wide.s32 	%rd75, %r80, 8;
	add.s64 	%rd76, %rd3, %rd75;
	ld.global.f64 	%fd77, [%rd76];
	mul.wide.s32 	%rd77, %r79, 4;
	add.s64 	%rd78, %rd1, %rd77;
	ld.global.u32 	%r81, [%rd78];
	cvt.rn.f64.s32 	%fd78, %r81;
	div.rn.f64 	%fd79, %fd77, %fd78;
	add.f64 	%fd119, %fd119, %fd79;
$L__BB2_14:
	setp.gt.u32 	%p10, %r1, 511;
	st.shared.f64 	[%r4], %fd119;
	bar.sync 	0;
	@%p10 bra 	$L__BB2_16;
	ld.shared.f64 	%fd80, [%r4+4096];
	ld.shared.f64 	%fd81, [%r4];
	add.f64 	%fd82, %fd80, %fd81;
	st.shared.f64 	[%r4], %fd82;
$L__BB2_16:
	setp.gt.u32 	%p11, %r1, 255;
	bar.sync 	0;
	@%p11 bra 	$L__BB2_18;
	ld.shared.f64 	%fd83, [%r4+2048];
	ld.shared.f64 	%fd84, [%r4];
	add.f64 	%fd85, %fd83, %fd84;
	st.shared.f64 	[%r4], %fd85;
$L__BB2_18:
	setp.gt.u32 	%p12, %r1, 127;
	bar.sync 	0;
	@%p12 bra 	$L__BB2_20;
	ld.shared.f64 	%fd86, [%r4+1024];
	ld.shared.f64 	%fd87, [%r4];
	add.f64 	%fd88, %fd86, %fd87;
	st.shared.f64 	[%r4], %fd88;
$L__BB2_20:
	setp.gt.u32 	%p13, %r1, 63;
	bar.sync 	0;
	@%p13 bra 	$L__BB2_22;
	ld.shared.f64 	%fd89, [%r4+512];
	ld.shared.f64 	%fd90, [%r4];
	add.f64 	%fd91, %fd89, %fd90;
	st.shared.f64 	[%r4], %fd91;
$L__BB2_22:
	setp.gt.u32 	%p14, %r1, 31;
	bar.sync 	0;
	@%p14 bra 	$L__BB2_24;
	ld.shared.f64 	%fd92, [%r4+256];
	ld.shared.f64 	%fd93, [%r4];
	add.f64 	%fd94, %fd92, %fd93;
	st.shared.f64 	[%r4], %fd94;
$L__BB2_24:
	setp.gt.u32 	%p15, %r1, 15;
	bar.sync 	0;
	@%p15 bra 	$L__BB2_26;
	ld.shared.f64 	%fd95, [%r4+128];
	ld.shared.f64 	%fd96, [%r4];
	add.f64 	%fd97, %fd95, %fd96;
	st.shared.f64 	[%r4], %fd97;
$L__BB2_26:
	setp.gt.u32 	%p16, %r1, 7;
	bar.sync 	0;
	@%p16 bra 	$L__BB2_28;
	ld.shared.f64 	%fd98, [%r4+64];
	ld.shared.f64 	%fd99, [%r4];
	add.f64 	%fd100, %fd98, %fd99;
	st.shared.f64 	[%r4], %fd100;
$L__BB2_28:
	setp.gt.u32 	%p17, %r1, 3;
	bar.sync 	0;
	@%p17 bra 	$L__BB2_30;
	ld.shared.f64 	%fd101, [%r4+32];
	ld.shared.f64 	%fd102, [%r4];
	add.f64 	%fd103, %fd101, %fd102;
	st.shared.f64 	[%r4], %fd103;
$L__BB2_30:
	setp.gt.u32 	%p18, %r1, 1;
	bar.sync 	0;
	@%p18 bra 	$L__BB2_32;
	ld.shared.f64 	%fd104, [%r4+16];
	ld.shared.f64 	%fd105, [%r4];
	add.f64 	%fd106, %fd104, %fd105;
	st.shared.f64 	[%r4], %fd106;
$L__BB2_32:
	setp.ne.s32 	%p19, %r1, 0;
	bar.sync 	0;
	@%p19 bra 	$L__BB2_34;
	ld.shared.f64 	%fd107, [_ZZ9allVertexidiiPKiS0_S0_PdE1r+8];
	ld.shared.f64 	%fd108, [%r4];
	add.f64 	%fd109, %fd107, %fd108;
	st.shared.f64 	[%r4], %fd109;
$L__BB2_34:
	setp.ne.s32 	%p20, %r1, 0;
	bar.sync 	0;
	@%p20 bra 	$L__BB2_36;
	ld.shared.f64 	%fd110, [_ZZ9allVertexidiiPKiS0_S0_PdE1r];
	fma.rn.f64 	%fd111, %fd14, %fd110, %fd1;
	add.s32 	%r82, %r83, %r5;
	mul.wide.s32 	%rd79, %r82, 8;
	add.s64 	%rd80, %rd3, %rd79;
	st.global.f64 	[%rd80], %fd111;
$L__BB2_36:
	add.s32 	%r83, %r83, 4096;
	setp.lt.s32 	%p21, %r83, %r24;
	@%p21 bra 	$L__BB2_2;
$L__BB2_37:
	ret;

}
	// .globl	_Z9oneVertexiidiiPKiS0_S0_Pd
.visible .entry _Z9oneVertexiidiiPKiS0_S0_Pd(
	.param .u32 _Z9oneVertexiidiiPKiS0_S0_Pd_param_0,
	.param .u32 _Z9oneVertexiidiiPKiS0_S0_Pd_param_1,
	.param .f64 _Z9oneVertexiidiiPKiS0_S0_Pd_param_2,
	.param .u32 _Z9oneVertexiidiiPKiS0_S0_Pd_param_3,
	.param .u32 _Z9oneVertexiidiiPKiS0_S0_Pd_param_4,
	.param .u64 .ptr .align 1 _Z9oneVertexiidiiPKiS0_S0_Pd_param_5,
	.param .u64 .ptr .align 1 _Z9oneVertexiidiiPKiS0_S0_Pd_param_6,
	.param .u64 .ptr .align 1 _Z9oneVertexiidiiPKiS0_S0_Pd_param_7,
	.param .u64 .ptr .align 1 _Z9oneVertexiidiiPKiS0_S0_Pd_param_8
)
{
	.reg .pred 	%p<20>;
	.reg .b32 	%r<85>;
	.reg .b64 	%rd<82>;
	.reg .b64 	%fd<120>;
	// demoted variable
	.shared .align 8 .b8 _ZZ9oneVertexiidiiPKiS0_S0_PdE1r[8192];
	ld.param.u32 	%r20, [_Z9oneVertexiidiiPKiS0_S0_Pd_param_0];
	ld.param.u32 	%r21, [_Z9oneVertexiidiiPKiS0_S0_Pd_param_1];
	ld.param.f64 	%fd13, [_Z9oneVertexiidiiPKiS0_S0_Pd_param_2];
	ld.param.u32 	%r22, [_Z9oneVertexiidiiPKiS0_S0_Pd_param_3];
	ld.param.u32 	%r23, [_Z9oneVertexiidiiPKiS0_S0_Pd_param_4];
	ld.param.u64 	%rd5, [_Z9oneVertexiidiiPKiS0_S0_Pd_param_5];
	ld.param.u64 	%rd6, [_Z9oneVertexiidiiPKiS0_S0_Pd_param_6];
	ld.param.u64 	%rd7, [_Z9oneVertexiidiiPKiS0_S0_Pd_param_7];
	ld.param.u64 	%rd8, [_Z9oneVertexiidiiPKiS0_S0_Pd_param_8];
	cvta.to.global.u64 	%rd1, %rd7;
	cvta.to.global.u64 	%rd2, %rd5;
	cvta.to.global.u64 	%rd3, %rd8;
	cvta.to.global.u64 	%rd9, %rd6;
	mov.u32 	%r1, %tid.x;
	mul.wide.s32 	%rd10, %r20, 4;
	add.s64 	%rd11, %rd9, %rd10;
	ld.global.u32 	%r2, [%rd11];
	add.s32 	%r82, %r2, %r1;
	ld.global.u32 	%r4, [%rd11+4];
	setp.ge.s32 	%p1, %r82, %r4;
	mov.f64 	%fd119, 0d0000000000000000;
	@%p1 bra 	$L__BB3_12;
	mul.lo.s32 	%r5, %r23, %r21;
	add.s32 	%r24, %r82, 1024;
	max.s32 	%r25, %r4, %r24;
	not.b32 	%r26, %r1;
	add.s32 	%r27, %r25, %r26;
	sub.s32 	%r6, %r27, %r2;
	shr.u32 	%r28, %r6, 10;
	add.s32 	%r7, %r28, 1;
	and.b32  	%r8, %r7, 7;
	setp.lt.u32 	%p2, %r6, 7168;
	mov.f64 	%fd119, 0d0000000000000000;
	@%p2 bra 	$L__BB3_4;
	and.b32  	%r29, %r7, 8388600;
	neg.s32 	%r80, %r29;
	add.s64 	%rd4, %rd2, 16384;
	mov.f64 	%fd119, 0d0000000000000000;
$L__BB3_3:
	.pragma "nounroll";
	mul.wide.s32 	%rd12, %r82, 4;
	add.s64 	%rd13, %rd4, %rd12;
	ld.global.u32 	%r30, [%rd13+-16384];
	add.s32 	%r31, %r30, %r5;
	mul.wide.s32 	%rd14, %r31, 8;
	add.s64 	%rd15, %rd3, %rd14;
	ld.global.f64 	%fd18, [%rd15];
	mul.wide.s32 	%rd16, %r30, 4;
	add.s64 	%rd17, %rd1, %rd16;
	ld.global.u32 	%r32, [%rd17];
	cvt.rn.f64.s32 	%fd19, %r32;
	div.rn.f64 	%fd20, %fd18, %fd19;
	add.f64 	%fd21, %fd119, %fd20;
	ld.global.u32 	%r33, [%rd13+-12288];
	add.s32 	%r34, %r33, %r5;
	mul.wide.s32 	%rd18, %r34, 8;
	add.s64 	%rd19, %rd3, %rd18;
	ld.global.f64 	%fd22, [%rd19];
	mul.wide.s32 	%rd20, %r33, 4;
	add.s64 	%rd21, %rd1, %rd20;
	ld.global.u32 	%r35, [%rd21];
	cvt.rn.f64.s32 	%fd23, %r35;
	div.rn.f64 	%fd24, %fd22, %fd23;
	add.f64 	%fd25, %fd21, %fd24;
	ld.global.u32 	%r36, [%rd13+-8192];
	add.s32 	%r37, %r36, %r5;
	mul.wide.s32 	%rd22, %r37, 8;
	add.s64 	%rd23, %rd3, %rd22;
	ld.global.f64 	%fd26, [%rd23];
	mul.wide.s32 	%rd24, %r36, 4;
	add.s64 	%rd25, %rd1, %rd24;
	ld.global.u32 	%r38, [%rd25];
	cvt.rn.f64.s32 	%fd27, %r38;
	div.rn.f64 	%fd28, %fd26, %fd27;
	add.f64 	%fd29, %fd25, %fd28;
	ld.global.u32 	%r39, [%rd13+-4096];
	add.s32 	%r40, %r39, %r5;
	mul.wide.s32 	%rd26, %r40, 8;
	add.s64 	%rd27, %rd3, %rd26;
	ld.global.f64 	%fd30, [%rd27];
	mul.wide.s32 	%rd28, %r39, 4;
	add.s64 	%rd29, %rd1, %rd28;
	ld.global.u32 	%r41, [%rd29];
	cvt.rn.f64.s32 	%fd31, %r41;
	div.rn.f64 	%fd32, %fd30, %fd31;
	add.f64 	%fd33, %fd29, %fd32;
	ld.global.u32 	%r42, [%rd13];
	add.s32 	%r43, %r42, %r5;
	mul.wide.s32 	%rd30, %r43, 8;
	add.s64 	%rd31, %rd3, %rd30;
	ld.global.f64 	%fd34, [%rd31];
	mul.wide.s32 	%rd32, %r42, 4;
	add.s64 	%rd33, %rd1, %rd32;
	ld.global.u32 	%r44, [%rd33];
	cvt.rn.f64.s32 	%fd35, %r44;
	div.rn.f64 	%fd36, %fd34, %fd35;
	add.f64 	%fd37, %fd33, %fd36;
	ld.global.u32 	%r45, [%rd13+4096];
	add.s32 	%r46, %r45, %r5;
	mul.wide.s32 	%rd34, %r46, 8;
	add.s64 	%rd35, %rd3, %rd34;
	ld.global.f64 	%fd38, [%rd35];
	mul.wide.s32 	%rd36, %r45, 4;
	add.s64 	%rd37, %rd1, %rd36;
	ld.global.u32 	%r47, [%rd37];
	cvt.rn.f64.s32 	%fd39, %r47;
	div.rn.f64 	%fd40, %fd38, %fd39;
	add.f64 	%fd41, %fd37, %fd40;
	ld.global.u32 	%r48, [%rd13+8192];
	add.s32 	%r49, %r48, %r5;
	mul.wide.s32 	%rd38, %r49, 8;
	add.s64 	%rd39, %rd3, %rd38;
	ld.global.f64 	%fd42, [%rd39];
	mul.wide.s32 	%rd40, %r48, 4;
	add.s64 	%rd41, %rd1, %rd40;
	ld.global.u32 	%r50, [%rd41];
	cvt.rn.f64.s32 	%fd43, %r50;
	div.rn.f64 	%fd44, %fd42, %fd43;
	add.f64 	%fd45, %fd41, %fd44;
	ld.global.u32 	%r51, [%rd13+12288];
	add.s32 	%r52, %r51, %r5;
	mul.wide.s32 	%rd42, %r52, 8;
	add.s64 	%rd43, %rd3, %rd42;
	ld.global.f64 	%fd46, [%rd43];
	mul.wide.s32 	%rd44, %r51, 4;
	add.s64 	%rd45, %rd1, %rd44;
	ld.global.u32 	%r53, [%rd45];
	cvt.rn.f64.s32 	%fd47, %r53;
	div.rn.f64 	%fd48, %fd46, %fd47;
	add.f64 	%fd119, %fd45, %fd48;
	add.s32 	%r82, %r82, 8192;
	add.s32 	%r80, %r80, 8;
	setp.ne.s32 	%p3, %r80, 0;
	@%p3 bra 	$L__BB3_3;
$L__BB3_4:
	setp.eq.s32 	%p4, %r8, 0;
	@%p4 bra 	$L__BB3_12;
	setp.lt.u32 	%p5, %r8, 4;
	@%p5 bra 	$L__BB3_7;
	mul.wide.s32 	%rd46, %r82, 4;
	add.s64 	%rd47, %rd2, %rd46;
	ld.global.u32 	%r54, [%rd47];
	add.s32 	%r55, %r54, %r5;
	mul.wide.s32 	%rd48, %r55, 8;
	add.s64 	%rd49, %rd3, %rd48;
	ld.global.f64 	%fd50, [%rd49];
	mul.wide.s32 	%rd50, %r54, 4;
	add.s64 	%rd51, %rd1, %rd50;
	ld.global.u32 	%r56, [%rd51];
	cvt.rn.f64.s32 	%fd51, %r56;
	div.rn.f64 	%fd52, %fd50, %fd51;
	add.f64 	%fd53, %fd119, %fd52;
	ld.global.u32 	%r57, [%rd47+4096];
	add.s32 	%r58, %r57, %r5;
	mul.wide.s32 	%rd52, %r58, 8;
	add.s64 	%rd53, %rd3, %rd52;
	ld.global.f64 	%fd54, [%rd53];
	mul.wide.s32 	%rd54, %r57, 4;
	add.s64 	%rd55, %rd1, %rd54;
	ld.global.u32 	%r59, [%rd55];
	cvt.rn.f64.s32 	%fd55, %r59;
	div.rn.f64 	%fd56, %fd54, %fd55;
	add.f64 	%fd57, %fd53, %fd56;
	ld.global.u32 	%r60, [%rd47+8192];
	add.s32 	%r61, %r60, %r5;
	mul.wide.s32 	%rd56, %r61, 8;
	add.s64 	%rd57, %rd3, %rd56;
	ld.global.f64 	%fd58, [%rd57];
	mul.wide.s32 	%rd58, %r60, 4;
	add.s64 	%rd59, %rd1, %rd58;
	ld.global.u32 	%r62, [%rd59];
	cvt.rn.f64.s32 	%fd59, %r62;
	div.rn.f64 	%fd60, %fd58, %fd59;
	add.f64 	%fd61, %fd57, %fd60;
	ld.global.u32 	%r63, [%rd47+12288];
	add.s32 	%r64, %r63, %r5;
	mul.wide.s32 	%rd60, %r64, 8;
	add.s64 	%rd61, %rd3, %rd60;
	ld.global.f64 	%fd62, [%rd61];
	mul.wide.s32 	%rd62, %r63, 4;
	add.s64 	%rd63, %rd1, %rd62;
	ld.global.u32 	%r65, [%rd63];
	cvt.rn.f64.s32 	%fd63, %r65;
	div.rn.f64 	%fd64, %fd62, %fd63;
	add.f64 	%fd119, %fd61, %fd64;
	add.s32 	%r82, %r82, 4096;
$L__BB3_7:
	and.b32  	%r66, %r7, 3;
	setp.eq.s32 	%p6, %r66, 0;
	@%p6 bra 	$L__BB3_12;
	setp.eq.s32 	%p7, %r66, 1;
	@%p7 bra 	$L__BB3_10;
	mul.wide.s32 	%rd64, %r82, 4;
	add.s64 	%rd65, %rd2, %rd64;
	ld.global.u32 	%r67, [%rd65];
	add.s32 	%r68, %r67, %r5;
	mul.wide.s32 	%rd66, %r68, 8;
	add.s64 	%rd67, %rd3, %rd66;
	ld.global.f64 	%fd66, [%rd67];
	mul.wide.s32 	%rd68, %r67, 4;
	add.s64 	%rd69, %rd1, %rd68;
	ld.global.u32 	%r69, [%rd69];
	cvt.rn.f64.s32 	%fd67, %r69;
	div.rn.f64 	%fd68, %fd66, %fd67;
	add.f64 	%fd69, %fd119, %fd68;
	ld.global.u32 	%r70, [%rd65+4096];
	add.s32 	%r71, %r70, %r5;
	mul.wide.s32 	%rd70, %r71, 8;
	add.s64 	%rd71, %rd3, %rd70;
	ld.global.f64 	%fd70, [%rd71];
	mul.wide.s32 	%rd72, %r70, 4;
	add.s64 	%rd73, %rd1, %rd72;
	ld.global.u32 	%r72, [%rd73];
	cvt.rn.f64.s32 	%fd71, %r72;
	div.rn.f64 	%fd72, %fd70, %fd71;
	add.f64 	%fd119, %fd69, %fd72;
	add.s32 	%r82, %r82, 2048;
$L__BB3_10:
	and.b32  	%r73, %r6, 1024;
	setp.ne.s32 	%p8, %r73, 0;
	@%p8 bra 	$L__BB3_12;
	mul.wide.s32 	%rd74, %r82, 4;
	add.s64 	%rd75, %rd2, %rd74;
	ld.global.u32 	%r74, [%rd75];
	add.s32 	%r75, %r74, %r5;
	mul.wide.s32 	%rd76, %r75, 8;
	add.s64 	%rd77, %rd3, %rd76;
	ld.global.f64 	%fd73, [%rd77];
	mul.wide.s32 	%rd78, %r74, 4;
	add.s64 	%rd79, %rd1, %rd78;
	ld.global.u32 	%r76, [%rd79];
	cvt.rn.f64.s32 	%fd74, %r76;
	div.rn.f64 	%fd75, %fd73, %fd74;
	add.f64 	%fd119, %fd119, %fd75;
$L__BB3_12:
	shl.b32 	%r77, %r1, 3;
	mov.u32 	%r78, _ZZ9oneVertexiidiiPKiS0_S0_PdE1r;
	add.s32 	%r19, %r78, %r77;
	st.shared.f64 	[%r19], %fd119;
	bar.sync 	0;
	setp.gt.u32 	%p9, %r1, 511;
	@%p9 bra 	$L__BB3_14;
	ld.shared.f64 	%fd76, [%r19+4096];
	ld.shared.f64 	%fd77, [%r19];
	add.f64 	%fd78, %fd76, %fd77;
	st.shared.f64 	[%r19], %fd78;
$L__BB3_14:
	bar.sync 	0;
	setp.gt.u32 	%p10, %r1, 255;
	@%p10 bra 	$L__BB3_16;
	ld.shared.f64 	%fd79, [%r19+2048];
	ld.shared.f64 	%fd80, [%r19];
	add.f64 	%fd81, %fd79, %fd80;
	st.shared.f64 	[%r19], %fd81;
$L__BB3_16:
	bar.sync 	0;
	setp.gt.u32 	%p11, %r1, 127;
	@%p11 bra 	$L__BB3_18;
	ld.shared.f64 	%fd82, [%r19+1024];
	ld.shared.f64 	%fd83, [%r19];
	add.f64 	%fd84, %fd82, %fd83;
	st.shared.f64 	[%r19], %fd84;
$L__BB3_18:
	bar.sync 	0;
	setp.gt.u32 	%p12, %r1, 63;
	@%p12 bra 	$L__BB3_20;
	ld.shared.f64 	%fd85, [%r19+512];
	ld.shared.f64 	%fd86, [%r19];
	add.f64 	%fd87, %fd85, %fd86;
	st.shared.f64 	[%r19], %fd87;
$L__BB3_20:
	bar.sync 	0;
	setp.gt.u32 	%p13, %r1, 31;
	@%p13 bra 	$L__BB3_22;
	ld.shared.f64 	%fd88, [%r19+256];
	ld.shared.f64 	%fd89, [%r19];
	add.f64 	%fd90, %fd88, %fd89;
	st.shared.f64 	[%r19], %fd90;
$L__BB3_22:
	bar.sync 	0;
	setp.gt.u32 	%p14, %r1, 15;
	@%p14 bra 	$L__BB3_24;
	ld.shared.f64 	%fd91, [%r19+128];
	ld.shared.f64 	%fd92, [%r19];
	add.f64 	%fd93, %fd91, %fd92;
	st.shared.f64 	[%r19], %fd93;
$L__BB3_24:
	bar.sync 	0;
	setp.gt.u32 	%p15, %r1, 7;
	@%p15 bra 	$L__BB3_26;
	ld.shared.f64 	%fd94, [%r19+64];
	ld.shared.f64 	%fd95, [%r19];
	add.f64 	%fd96, %fd94, %fd95;
	st.shared.f64 	[%r19], %fd96;
$L__BB3_26:
	bar.sync 	0;
	setp.gt.u32 	%p16, %r1, 3;
	@%p16 bra 	$L__BB3_28;
	ld.shared.f64 	%fd97, [%r19+32];
	ld.shared.f64 	%fd98, [%r19];
	add.f64 	%fd99, %fd97, %fd98;
	st.shared.f64 	[%r19], %fd99;
$L__BB3_28:
	bar.sync 	0;
	setp.gt.u32 	%p17, %r1, 1;
	@%p17 bra 	$L__BB3_30;
	ld.shared.f64 	%fd100, [%r19+16];
	ld.shared.f64 	%fd101, [%r19];
	add.f64 	%fd102, %fd100, %fd101;
	st.shared.f64 	[%r19], %fd102;
$L__BB3_30:
	bar.sync 	0;
	setp.ne.s32 	%p18, %r1, 0;
	@%p18 bra 	$L__BB3_32;
	ld.shared.f64 	%fd103, [_ZZ9oneVertexiidiiPKiS0_S0_PdE1r+8];
	ld.shared.f64 	%fd104, [%r19];
	add.f64 	%fd105, %fd103, %fd104;
	st.shared.f64 	[%r19], %fd105;
$L__BB3_32:
	setp.ne.s32 	%p19, %r1, 0;
	bar.sync 	0;
	@%p19 bra 	$L__BB3_34;
	mov.f64 	%fd106, 0d3FF0000000000000;
	sub.f64 	%fd107, %fd106, %fd13;
	cvt.rn.f64.s32 	%fd108, %r21;
	div.rn.f64 	%fd109, %fd107, %fd108;
	ld.shared.f64 	%fd110, [_ZZ9oneVertexiidiiPKiS0_S0_PdE1r];
	fma.rn.f64 	%fd111, %fd13, %fd110, %fd109;
	mad.lo.s32 	%r79, %r22, %r21, %r20;
	mul.wide.s32 	%rd80, %r79, 8;
	add.s64 	%rd81, %rd3, %rd80;
	st.global.f64 	[%rd81], %fd111;
$L__BB3_34:
	ret;

}


// ===== COMPILED SASS (sm_100) =====

	.target	sm_100

	.elftype	@"ET_EXEC"


//--------------------- .note.nv.tkinfo           --------------------------
	.section	.note.nv.tkinfo,"",@"SHT_NOTE"
	.sectionflags	@"SHF_NOTE_NV_TKINFO"
	.tkinfo
        /*0018*/ 	.word	0x00000002
        /*0030*/ 	.string	""
        /*0030*/ 	.string	"ptxas"
        /*0030*/ 	.string	"Cuda compilation tools, release 13.0, V13.0.88"
        /*0030*/ 	.string	"Build cuda_13.0.r13.0/compiler.36424714_0"
        /*0030*/ 	.string	"-arch sm_100 -m 64 "



//--------------------- .note.nv.cuinfo           --------------------------
	.section	.note.nv.cuinfo,"",@"SHT_NOTE"
	.sectionflags	@"SHF_NOTE_NV_CUINFO"
        /*0018*/ 	.short	0x0002
        /*001a*/ 	.short	0x0064
        /*001c*/ 	.short	0x0082
	.zero		2


//--------------------- .nv.info                  --------------------------
	.section	.nv.info,"",@"SHT_CUDA_INFO"
	.align	4


	//----- nvinfo : EIATTR_REGCOUNT
	.align		4
        /*0000*/ 	.byte	0x04, 0x2f
        /*0002*/ 	.short	(.L_1 - .L_0)
	.align		4
.L_0:
        /*0004*/ 	.word	index@(_Z12sum_sectionsiiiPKiS0_S0_S0_PKdPd)
        /*0008*/ 	.word	0x00000028


	//----- nvinfo : EIATTR_FRAME_SIZE
	.align		4
.L_1:
        /*000c*/ 	.byte	0x04, 0x11
        /*000e*/ 	.short	(.L_3 - .L_2)
	.align		4
.L_2:
        /*0010*/ 	.word	index@($__internal_3_$__cuda_sm20_div_rn_f64_full)
        /*0014*/ 	.word	0x00000000


	//----- nvinfo : EIATTR_FRAME_SIZE
	.align		4
.L_3:
        /*0018*/ 	.byte	0x04, 0x11
        /*001a*/ 	.short	(.L_5 - .L_4)
	.align		4
.L_4:
        /*001c*/ 	.word	index@(_Z12sum_sectionsiiiPKiS0_S0_S0_PKdPd)
        /*0020*/ 	.word	0x00000000


	//----- nvinfo : EIATTR_REGCOUNT
	.align		4
.L_5:
        /*0024*/ 	.byte	0x04, 0x2f
        /*0026*/ 	.short	(.L_7 - .L_6)
	.align		4
.L_6:
        /*0028*/ 	.word	index@(_Z15reduce_sectionsidiPKiPdPKd)
        /*002c*/ 	.word	0x00000020


	//----- nvinfo : EIATTR_FRAME_SIZE
	.align		4
.L_7:
        /*0030*/ 	.byte	0x04, 0x11
        /*0032*/ 	.short	(.L_9 - .L_8)
	.align		4
.L_8:
        /*0034*/ 	.word	index@($__internal_2_$__cuda_sm20_div_rn_f64_full)
        /*0038*/ 	.word	0x00000000


	//----- nvinfo : EIATTR_FRAME_SIZE
	.align		4
.L_9:
        /*003c*/ 	.byte	0x04, 0x11
        /*003e*/ 	.short	(.L_11 - .L_10)
	.align		4
.L_10:
        /*0040*/ 	.word	index@(_Z15reduce_sectionsidiPKiPdPKd)
        /*0044*/ 	.word	0x00000000


	//----- nvinfo : EIATTR_REGCOUNT
	.align		4
.L_11:
        /*0048*/ 	.byte	0x04, 0x2f
        /*004a*/ 	.short	(.L_13 - .L_12)
	.align		4
.L_12:
        /*004c*/ 	.word	index@(_Z9allVertexidiiPKiS0_S0_Pd)
        /*0050*/ 	.word	0x00000028


	//----- nvinfo : EIATTR_FRAME_SIZE
	.align		4
.L_13:
        /*0054*/ 	.byte	0x04, 0x11
        /*0056*/ 	.short	(.L_15 - .L_14)
	.align		4
.L_14:
        /*0058*/ 	.word	index@($__internal_1_$__cuda_sm20_div_rn_f64_full)
        /*005c*/ 	.word	0x00000000


	//----- nvinfo : EIATTR_FRAME_SIZE
	.align		4
.L_15:
        /*0060*/ 	.byte	0x04, 0x11
        /*0062*/ 	.short	(.L_17 - .L_16)
	.align		4
.L_16:
        /*0064*/ 	.word	index@(_Z9allVertexidiiPKiS0_S0_Pd)
        /*0068*/ 	.word	0x00000000


	//----- nvinfo : EIATTR_REGCOUNT
	.align		4
.L_17:
        /*006c*/ 	.byte	0x04, 0x2f
        /*006e*/ 	.short	(.L_19 - .L_18)
	.align		4
.L_18:
        /*0070*/ 	.word	index@(_Z9oneVertexiidiiPKiS0_S0_Pd)
        /*0074*/ 	.word	0x00000028


	//----- nvinfo : EIATTR_FRAME_SIZE
	.align		4
.L_19:
        /*0078*/ 	.byte	0x04, 0x11
        /*007a*/ 	.short	(.L_21 - .L_20)
	.align		4
.L_20:
        /*007c*/ 	.word	index@($__internal_0_$__cuda_sm20_div_rn_f64_full)
        /*0080*/ 	.word	0x00000000


	//----- nvinfo : EIATTR_FRAME_SIZE
	.align		4
.L_21:
        /*0084*/ 	.byte	0x04, 0x11
        /*0086*/ 	.short	(.L_23 - .L_22)
	.align		4
.L_22:
        /*0088*/ 	.word	index@(_Z9oneVertexiidiiPKiS0_S0_Pd)
        /*008c*/ 	.word	0x00000000


	//----- nvinfo : EIATTR_MIN_STACK_SIZE
	.align		4
.L_23:
        /*0090*/ 	.byte	0x04, 0x12
        /*0092*/ 	.short	(.L_25 - .L_24)
	.align		4
.L_24:
        /*0094*/ 	.word	index@(_Z9oneVertexiidiiPKiS0_S0_Pd)
        /*0098*/ 	.word	0x00000000


	//----- nvinfo : EIATTR_MIN_STACK_SIZE
	.align		4
.L_25:
        /*009c*/ 	.byte	0x04, 0x12
        /*009e*/ 	.short	(.L_27 - .L_26)
	.align		4
.L_26:
        /*00a0*/ 	.word	index@(_Z9allVertexidiiPKiS0_S0_Pd)
        /*00a4*/ 	.word	0x00000000


	//----- nvinfo : EIATTR_MIN_STACK_SIZE
	.align		4
.L_27:
        /*00a8*/ 	.byte	0x04, 0x12
        /*00aa*/ 	.short	(.L_29 - .L_28)
	.align		4
.L_28:
        /*00ac*/ 	.word	index@(_Z15reduce_sectionsidiPKiPdPKd)
        /*00b0*/ 	.word	0x00000000


	//----- nvinfo : EIATTR_MIN_STACK_SIZE
	.align		4
.L_29:
        /*00b4*/ 	.byte	0x04, 0x12
        /*00b6*/ 	.short	(.L_31 - .L_30)
	.align		4
.L_30:
        /*00b8*/ 	.word	index@(_Z12sum_sectionsiiiPKiS0_S0_S0_PKdPd)
        /*00bc*/ 	.word	0x00000000
.L_31:


//--------------------- .nv.compat                --------------------------
	.section	.nv.compat,"",@"SHT_CUDA_COMPAT_INFO"
	.align	4
        /*0000*/ 	.byte	0x02, 0x09, 0x00, 0x00, 0x02, 0x02, 0x01, 0x00, 0x02, 0x05, 0x05, 0x00, 0x03, 0x07, 0x01, 0x01
        /*0010*/ 	.byte	0x02, 0x03, 0x00, 0x00, 0x02, 0x06, 0x01, 0x00, 0x04, 0x0b, 0x08, 0x00, 0x01, 0x00, 0x00, 0x00
        /*0020*/ 	.byte	0x00, 0x00, 0x00, 0x00


//--------------------- .nv.info._Z9oneVertexiidiiPKiS0_S0_Pd --------------------------
	.section	.nv.info._Z9oneVertexiidiiPKiS0_S0_Pd,"",@"SHT_CUDA_INFO"
	.sectionflags	@""
	.align	4


	//----- nvinfo : EIATTR_CUDA_API_VERSION
	.align		4
        /*0000*/ 	.byte	0x04, 0x37
        /*0002*/ 	.short	(.L_33 - .L_32)
.L_32:
        /*0004*/ 	.word	0x00000082


	//----- nvinfo : EIATTR_KPARAM_INFO
	.align		4
.L_33:
        /*0008*/ 	.byte	0x04, 0x17
        /*000a*/ 	.short	(.L_35 - .L_34)
.L_34:
        /*000c*/ 	.word	0x00000000
        /*0010*/ 	.short	0x0008
        /*0012*/ 	.short	0x0030
        /*0014*/ 	.byte	0x00, 0xf5, 0x21, 0x00


	//----- nvinfo : EIATTR_KPARAM_INFO
	.align		4
.L_35:
        /*0018*/ 	.byte	0x04, 0x17
        /*001a*/ 	.short	(.L_37 - .L_36)
.L_36:
        /*001c*/ 	.word	0x00000000
        /*0020*/ 	.short	0x0007
        /*0022*/ 	.short	0x0028
        /*0024*/ 	.byte	0x00, 0xf5, 0x21, 0x00


	//----- nvinfo : EIATTR_KPARAM_INFO
	.align		4
.L_37:
        /*0028*/ 	.byte	0x04, 0x17
        /*002a*/ 	.short	(.L_39 - .L_38)
.L_38:
        /*002c*/ 	.word	0x00000000
        /*0030*/ 	.short	0x0006
        /*0032*/ 	.short	0x0020
        /*0034*/ 	.byte	0x00, 0xf5, 0x21, 0x00


	//----- nvinfo : EIATTR_KPARAM_INFO
	.align		4
.L_39:
        /*0038*/ 	.byte	0x04, 0x17
        /*003a*/ 	.short	(.L_41 - .L_40)
.L_40:
        /*003c*/ 	.word	0x00000000
        /*0040*/ 	.short	0x0005
        /*0042*/ 	.short	0x0018
        /*0044*/ 	.byte	0x00, 0xf5, 0x21, 0x00


	//----- nvinfo : EIATTR_KPARAM_INFO
	.align		4
.L_41:
        /*0048*/ 	.byte	0x04, 0x17
        /*004a*/ 	.short	(.L_43 - .L_42)
.L_42:
        /*004c*/ 	.word	0x00000000
        /*0050*/ 	.short	0x0004
        /*0052*/ 	.short	0x0014
        /*0054*/ 	.byte	0x00, 0xf0, 0x11, 0x00


	//----- nvinfo : EIATTR_KPARAM_INFO
	.align		4
.L_43:
        /*0058*/ 	.byte	0x04, 0x17
        /*005a*/ 	.short	(.L_45 - .L_44)
.L_44:
        /*005c*/ 	.word	0x00000000
        /*0060*/ 	.short	0x0003
        /*0062*/ 	.short	0x0010
        /*0064*/ 	.byte	0x00, 0xf0, 0x11, 0x00


	//----- nvinfo : EIATTR_KPARAM_INFO
	.align		4
.L_45:
        /*0068*/ 	.byte	0x04, 0x17
        /*006a*/ 	.short	(.L_47 - .L_46)
.L_46:
        /*006c*/ 	.word	0x00000000
        /*0070*/ 	.short	0x0002
        /*0072*/ 	.short	0x0008
        /*0074*/ 	.byte	0x00, 0xf0, 0x21, 0x00


	//----- nvinfo : EIATTR_KPARAM_INFO
	.align		4
.L_47:
        /*0078*/ 	.byte	0x04, 0x17
        /*007a*/ 	.short	(.L_49 - .L_48)
.L_48:
        /*007c*/ 	.word	0x00000000
        /*0080*/ 	.short	0x0001
        /*0082*/ 	.short	0x0004
        /*0084*/ 	.byte	0x00, 0xf0, 0x11, 0x00


	//----- nvinfo : EIATTR_KPARAM_INFO
	.align		4
.L_49:
        /*0088*/ 	.byte	0x04, 0x17
        /*008a*/ 	.short	(.L_51 - .L_50)
.L_50:
        /*008c*/ 	.word	0x00000000
        /*0090*/ 	.short	0x0000
        /*0092*/ 	.short	0x0000
        /*0094*/ 	.byte	0x00, 0xf0, 0x11, 0x00


	//----- nvinfo : EIATTR_SPARSE_MMA_MASK
	.align		4
.L_51:
        /*0098*/ 	.byte	0x03, 0x50
        /*009a*/ 	.short	0x0000


	//----- nvinfo : EIATTR_MAXREG_COUNT
	.align		4
        /*009c*/ 	.byte	0x03, 0x1b
        /*009e*/ 	.short	0x00ff


	//----- nvinfo : EIATTR_NUM_BARRIERS
	.align		4
        /*00a0*/ 	.byte	0x02, 0x4c
        /*00a2*/ 	.byte	0x01
	.zero		1


	//----- nvinfo : EIATTR_MERCURY_ISA_VERSION
	.align		4
        /*00a4*/ 	.byte	0x03, 0x5f
        /*00a6*/ 	.short	0x0101


	//----- nvinfo : EIATTR_VRC_CTA_INIT_COUNT
	.align		4
        /*00a8*/ 	.byte	0x02, 0x4a
	.zero		1
	.zero		1


	//----- nvinfo : EIATTR_EXIT_INSTR_OFFSETS
	.align		4
        /*00ac*/ 	.byte	0x04, 0x1c
        /*00ae*/ 	.short	(.L_53 - .L_52)


	//   ....[0]....
.L_52:
        /*00b0*/ 	.word	0x00002500


	//   ....[1]....
        /*00b4*/ 	.word	0x00002740


	//----- nvinfo : EIATTR_CRS_STACK_SIZE
	.align		4
.L_53:
        /*00b8*/ 	.byte	0x04, 0x1e
        /*00ba*/ 	.short	(.L_55 - .L_54)
.L_54:
        /*00bc*/ 	.word	0x00000000


	//----- nvinfo : EIATTR_CBANK_PARAM_SIZE
	.align		4
.L_55:
        /*00c0*/ 	.byte	0x03, 0x19
        /*00c2*/ 	.short	0x0038


	//----- nvinfo : EIATTR_PARAM_CBANK
	.align		4
        /*00c4*/ 	.byte	0x04, 0x0a
        /*00c6*/ 	.short	(.L_57 - .L_56)
	.align		4
.L_56:
        /*00c8*/ 	.word	index@(.nv.constant0._Z9oneVertexiidiiPKiS0_S0_Pd)
        /*00cc*/ 	.short	0x0380
        /*00ce*/ 	.short	0x0038


	//----- nvinfo : EIATTR_SW_WAR
	.align		4
.L_57:
        /*00d0*/ 	.byte	0x04, 0x36
        /*00d2*/ 	.short	(.L_59 - .L_58)
.L_58:
        /*00d4*/ 	.word	0x00000008
.L_59:


//--------------------- .nv.info._Z9allVertexidiiPKiS0_S0_Pd --------------------------
	.section	.nv.info._Z9allVertexidiiPKiS0_S0_Pd,"",@"SHT_CUDA_INFO"
	.sectionflags	@""
	.align	4


	//----- nvinfo : EIATTR_CUDA_API_VERSION
	.align		4
        /*0000*/ 	.byte	0x04, 0x37
        /*0002*/ 	.short	(.L_61 - .L_60)
.L_60:
        /*0004*/ 	.word	0x00000082


	//----- nvinfo : EIATTR_KPARAM_INFO
	.align		4
.L_61:
        /*0008*/ 	.byte	0x04, 0x17
        /*000a*/ 	.short	(.L_63 - .L_62)
.L_62:
        /*000c*/ 	.word	0x00000000
        /*0010*/ 	.short	0x0007
        /*0012*/ 	.short	0x0030
        /*0014*/ 	.byte	0x00, 0xf5, 0x21, 0x00


	//----- nvinfo : EIATTR_KPARAM_INFO
	.align		4
.L_63:
        /*0018*/ 	.byte	0x04, 0x17
        /*001a*/ 	.short	(.L_65 - .L_64)
.L_64:
        /*001c*/ 	.word	0x00000000
        /*0020*/ 	.short	0x0006
        /*0022*/ 	.short	0x0028
        /*0024*/ 	.byte	0x00, 0xf5, 0x21, 0x00


	//----- nvinfo : EIATTR_KPARAM_INFO
	.align		4
.L_65:
        /*0028*/ 	.byte	0x04, 0x17
        /*002a*/ 	.short	(.L_67 - .L_66)
.L_66:
        /*002c*/ 	.word	0x00000000
        /*0030*/ 	.short	0x0005
        /*0032*/ 	.short	0x0020
        /*0034*/ 	.byte	0x00, 0xf5, 0x21, 0x00


	//----- nvinfo : EIATTR_KPARAM_INFO
	.align		4
.L_67:
        /*0038*/ 	.byte	0x04, 0x17
        /*003a*/ 	.short	(.L_69 - .L_68)
.L_68:
        /*003c*/ 	.word	0x00000000
        /*0040*/ 	.short	0x0004
        /*0042*/ 	.short	0x0018
        /*0044*/ 	.byte	0x00, 0xf5, 0x21, 0x00


	//----- nvinfo : EIATTR_KPARAM_INFO
	.align		4
.L_69:
        /*0048*/ 	.byte	0x04, 0x17
        /*004a*/ 	.short	(.L_71 - .L_70)
.L_70:
        /*004c*/ 	.word	0x00000000
        /*0050*/ 	.short	0x0003
        /*0052*/ 	.short	0x0014
        /*0054*/ 	.byte	0x00, 0xf0, 0x11, 0x00


	//----- nvinfo : EIATTR_KPARAM_INFO
	.align		4
.L_71:
        /*0058*/ 	.byte	0x04, 0x17
        /*005a*/ 	.short	(.L_73 - .L_72)
.L_72:
        /*005c*/ 	.word	0x00000000
        /*0060*/ 	.short	0x0002
        /*0062*/ 	.short	0x0010
        /*0064*/ 	.byte	0x00, 0xf0, 0x11, 0x00


	//----- nvinfo : EIATTR_KPARAM_INFO
	.align		4
.L_73:
        /*0068*/ 	.byte	0x04, 0x17
        /*006a*/ 	.short	(.L_75 - .L_74)
.L_74:
        /*006c*/ 	.word	0x00000000
        /*0070*/ 	.short	0x0001
        /*0072*/ 	.short	0x0008
        /*0074*/ 	.byte	0x00, 0xf0, 0x21, 0x00


	//----- nvinfo : EIATTR_KPARAM_INFO
	.align		4
.L_75:
        /*0078*/ 	.byte	0x04, 0x17
        /*007a*/ 	.short	(.L_77 - .L_76)
.L_76:
        /*007c*/ 	.word	0x00000000
        /*0080*/ 	.short	0x0000
        /*0082*/ 	.short	0x0000
        /*0084*/ 	.byte	0x00, 0xf0, 0x11, 0x00


	//----- nvinfo : EIATTR_SPARSE_MMA_MASK
	.align		4
.L_77:
        /*0088*/ 	.byte	0x03, 0x50
        /*008a*/ 	.short	0x0000


	//----- nvinfo : EIATTR_MAXREG_COUNT
	.align		4
        /*008c*/ 	.byte	0x03, 0x1b
        /*008e*/ 	.short	0x00ff


	//----- nvinfo : EIATTR_NUM_BARRIERS
	.align		4
        /*0090*/ 	.byte	0x02, 0x4c
        /*0092*/ 	.byte	0x01
	.zero		1


	//----- nvinfo : EIATTR_MERCURY_ISA_VERSION
	.align		4
        /*0094*/ 	.byte	0x03, 0x5f
        /*0096*/ 	.short	0x0101


	//----- nvinfo : EIATTR_VRC_CTA_INIT_COUNT
	.align		4
        /*0098*/ 	.byte	0x02, 0x4a
	.zero		1
	.zero		1


	//----- nvinfo : EIATTR_EXIT_INSTR_OFFSETS
	.align		4
        /*009c*/ 	.byte	0x04, 0x1c
        /*009e*/ 	.short	(.L_79 - .L_78)


	//   ....[0]....
.L_78:
        /*00a0*/ 	.word	0x00000040


	//   ....[1]....
        /*00a4*/ 	.word	0x00002700


	//----- nvinfo : EIATTR_CRS_STACK_SIZE
	.align		4
.L_79:
        /*00a8*/ 	.byte	0x04, 0x1e
        /*00aa*/ 	.short	(.L_81 - .L_80)
.L_80:
        /*00ac*/ 	.word	0x00000000


	//----- nvinfo : EIATTR_CBANK_PARAM_SIZE
	.align		4
.L_81:
        /*00b0*/ 	.byte	0x03, 0x19
        /*00b2*/ 	.short	0x0038


	//----- nvinfo : EIATTR_PARAM_CBANK
	.align		4
        /*00b4*/ 	.byte	0x04, 0x0a
        /*00b6*/ 	.short	(.L_83 - .L_82)
	.align		4
.L_82:
        /*00b8*/ 	.word	index@(.nv.constant0._Z9allVertexidiiPKiS0_S0_Pd)
        /*00bc*/ 	.short	0x0380
        /*00be*/ 	.short	0x0038


	//----- nvinfo : EIATTR_SW_WAR
	.align		4
.L_83:
        /*00c0*/ 	.byte	0x04, 0x36
        /*00c2*/ 	.short	(.L_85 - .L_84)
.L_84:
        /*00c4*/ 	.word	0x00000008
.L_85:


//--------------------- .nv.info._Z15reduce_sectionsidiPKiPdPKd --------------------------
	.section	.nv.info._Z15reduce_sectionsidiPKiPdPKd,"",@"SHT_CUDA_INFO"
	.sectionflags	@""
	.align	4


	//----- nvinfo : EIATTR_CUDA_API_VERSION
	.align		4
        /*0000*/ 	.byte	0x04, 0x37
        /*0002*/ 	.short	(.L_87 - .L_86)
.L_86:
        /*0004*/ 	.word	0x00000082


	//----- nvinfo : EIATTR_KPARAM_INFO
	.align		4
.L_87:
        /*0008*/ 	.byte	0x04, 0x17
        /*000a*/ 	.short	(.L_89 - .L_88)
.L_88:
        /*000c*/ 	.word	0x00000000
        /*0010*/ 	.short	0x0005
        /*0012*/ 	.short	0x0028
        /*0014*/ 	.byte	0x00, 0xf5, 0x21, 0x00


	//----- nvinfo : EIATTR_KPARAM_INFO
	.align		4
.L_89:
        /*0018*/ 	.byte	0x04, 0x17
        /*001a*/ 	.short	(.L_91 - .L_90)
.L_90:
        /*001c*/ 	.word	0x00000000
        /*0020*/ 	.short	0x0004
        /*0022*/ 	.short	0x0020
        /*0024*/ 	.byte	0x00, 0xf5, 0x21, 0x00


	//----- nvinfo : EIATTR_KPARAM_INFO
	.align		4
.L_91:
        /*0028*/ 	.byte	0x04, 0x17
        /*002a*/ 	.short	(.L_93 - .L_92)
.L_92:
        /*002c*/ 	.word	0x00000000
        /*0030*/ 	.short	0x0003
        /*0032*/ 	.short	0x0018
        /*0034*/ 	.byte	0x00, 0xf5, 0x21, 0x00


	//----- nvinfo : EIATTR_KPARAM_INFO
	.align		4
.L_93:
        /*0038*/ 	.byte	0x04, 0x17
        /*003a*/ 	.short	(.L_95 - .L_94)
.L_94:
        /*003c*/ 	.word	0x00000000
        /*0040*/ 	.short	0x0002
        /*0042*/ 	.short	0x0010
        /*0044*/ 	.byte	0x00, 0xf0, 0x11, 0x00


	//----- nvinfo : EIATTR_KPARAM_INFO
	.align		4
.L_95:
        /*0048*/ 	.byte	0x04, 0x17
        /*004a*/ 	.short	(.L_97 - .L_96)
.L_96:
        /*004c*/ 	.word	0x00000000
        /*0050*/ 	.short	0x0001
        /*0052*/ 	.short	0x0008
        /*0054*/ 	.byte	0x00, 0xf0, 0x21, 0x00


	//----- nvinfo : EIATTR_KPARAM_INFO
	.align		4
.L_97:
        /*0058*/ 	.byte	0x04, 0x17
        /*005a*/ 	.short	(.L_99 - .L_98)
.L_98:
        /*005c*/ 	.word	0x00000000
        /*0060*/ 	.short	0x0000
        /*0062*/ 	.short	0x0000
        /*0064*/ 	.byte	0x00, 0xf0, 0x11, 0x00


	//----- nvinfo : EIATTR_SPARSE_MMA_MASK
	.align		4
.L_99:
        /*0068*/ 	.byte	0x03, 0x50
        /*006a*/ 	.short	0x0000


	//----- nvinfo : EIATTR_MAXREG_COUNT
	.align		4
        /*006c*/ 	.byte	0x03, 0x1b
        /*006e*/ 	.short	0x00ff


	//----- nvinfo : EIATTR_NUM_BARRIERS
	.align		4
        /*0070*/ 	.byte	0x02, 0x4c
        /*0072*/ 	.byte	0x01
	.zero		1


	//----- nvinfo : EIATTR_MERCURY_ISA_VERSION
	.align		4
        /*0074*/ 	.byte	0x03, 0x5f
        /*0076*/ 	.short	0x0101


	//----- nvinfo : EIATTR_VRC_CTA_INIT_COUNT
	.align		4
        /*0078*/ 	.byte	0x02, 0x4a
	.zero		1
	.zero		1


	//----- nvinfo : EIATTR_EXIT_INSTR_OFFSETS
	.align		4
        /*007c*/ 	.byte	0x04, 0x1c
        /*007e*/ 	.short	(.L_101 - .L_100)


	//   ....[0]....
.L_100:
        /*0080*/ 	.word	0x00000040


	//   ....[1]....
        /*0084*/ 	.word	0x00000ed0


	//----- nvinfo : EIATTR_CRS_STACK_SIZE
	.align		4
.L_101:
        /*0088*/ 	.byte	0x04, 0x1e
        /*008a*/ 	.short	(.L_103 - .L_102)
.L_102:
        /*008c*/ 	.word	0x00000000


	//----- nvinfo : EIATTR_CBANK_PARAM_SIZE
	.align		4
.L_103:
        /*0090*/ 	.byte	0x03, 0x19
        /*0092*/ 	.short	0x0030


	//----- nvinfo : EIATTR_PARAM_CBANK
	.align		4
        /*0094*/ 	.byte	0x04, 0x0a
        /*0096*/ 	.short	(.L_105 - .L_104)
	.align		4
.L_104:
        /*0098*/ 	.word	index@(.nv.constant0._Z15reduce_sectionsidiPKiPdPKd)
        /*009c*/ 	.short	0x0380
        /*009e*/ 	.short	0x0030


	//----- nvinfo : EIATTR_SW_WAR
	.align		4
.L_105:
        /*00a0*/ 	.byte	0x04, 0x36
        /*00a2*/ 	.short	(.L_107 - .L_106)
.L_106:
        /*00a4*/ 	.word	0x00000008
.L_107:


//--------------------- .nv.info._Z12sum_sectionsiiiPKiS0_S0_S0_PKdPd --------------------------
	.section	.nv.info._Z12sum_sectionsiiiPKiS0_S0_S0_PKdPd,"",@"SHT_CUDA_INFO"
	.sectionflags	@""
	.align	4


	//----- nvinfo : EIATTR_CUDA_API_VERSION
	.align		4
        /*0000*/ 	.byte	0x04, 0x37
        /*0002*/ 	.short	(.L_109 - .L_108)
.L_108:
        /*0004*/ 	.word	0x00000082


	//----- nvinfo : EIATTR_KPARAM_INFO
	.align		4
.L_109:
        /*0008*/ 	.byte	0x04, 0x17
        /*000a*/ 	.short	(.L_111 - .L_110)
.L_110:
        /*000c*/ 	.word	0x00000000
        /*0010*/ 	.short	0x0008
        /*0012*/ 	.short	0x0038
        /*0014*/ 	.byte	0x00, 0xf5, 0x21, 0x00


	//----- nvinfo : EIATTR_KPARAM_INFO
	.align		4
.L_111:
        /*0018*/ 	.byte	0x04, 0x17
        /*001a*/ 	.short	(.L_113 - .L_112)
.L_112:
        /*001c*/ 	.word	0x00000000
        /*0020*/ 	.short	0x0007
        /*0022*/ 	.short	0x0030
        /*0024*/ 	.byte	0x00, 0xf5, 0x21, 0x00


	//----- nvinfo : EIATTR_KPARAM_INFO
	.align		4
.L_113:
        /*0028*/ 	.byte	0x04, 0x17
        /*002a*/ 	.short	(.L_115 - .L_114)
.L_114:
        /*002c*/ 	.word	0x00000000
        /*0030*/ 	.short	0x0006
        /*0032*/ 	.short	0x0028
        /*0034*/ 	.byte	0x00, 0xf5, 0x21, 0x00


	//----- nvinfo : EIATTR_KPARAM_INFO
	.align		4
.L_115:
        /*0038*/ 	.byte	0x04, 0x17
        /*003a*/ 	.short	(.L_117 - .L_116)
.L_116:
        /*003c*/ 	.word	0x00000000
        /*0040*/ 	.short	0x0005
        /*0042*/ 	.short	0x0020
        /*0044*/ 	.byte	0x00, 0xf5, 0x21, 0x00


	//----- nvinfo : EIATTR_KPARAM_INFO
	.align		4
.L_117:
        /*0048*/ 	.byte	0x04, 0x17
        /*004a*/ 	.short	(.L_119 - .L_118)
.L_118:
        /*004c*/ 	.word	0x00000000
        /*0050*/ 	.short	0x0004
        /*0052*/ 	.short	0x0018
        /*0054*/ 	.byte	0x00, 0xf5, 0x21, 0x00


	//----- nvinfo : EIATTR_KPARAM_INFO
	.align		4
.L_119:
        /*0058*/ 	.byte	0x04, 0x17
        /*005a*/ 	.short	(.L_121 - .L_120)
.L_120:
        /*005c*/ 	.word	0x00000000
        /*0060*/ 	.short	0x0003
        /*0062*/ 	.short	0x0010
        /*0064*/ 	.byte	0x00, 0xf5, 0x21, 0x00


	//----- nvinfo : EIATTR_KPARAM_INFO
	.align		4
.L_121:
        /*0068*/ 	.byte	0x04, 0x17
        /*006a*/ 	.short	(.L_123 - .L_122)
.L_122:
        /*006c*/ 	.word	0x00000000
        /*0070*/ 	.short	0x0002
        /*0072*/ 	.short	0x0008
        /*0074*/ 	.byte	0x00, 0xf0, 0x11, 0x00


	//----- nvinfo : EIATTR_KPARAM_INFO
	.align		4
.L_123:
        /*0078*/ 	.byte	0x04, 0x17
        /*007a*/ 	.short	(.L_125 - .L_124)
.L_124:
        /*007c*/ 	.word	0x00000000
        /*0080*/ 	.short	0x0001
        /*0082*/ 	.short	0x0004
        /*0084*/ 	.byte	0x00, 0xf0, 0x11, 0x00


	//----- nvinfo : EIATTR_KPARAM_INFO
	.align		4
.L_125:
        /*0088*/ 	.byte	0x04, 0x17
        /*008a*/ 	.short	(.L_127 - .L_126)
.L_126:
        /*008c*/ 	.word	0x00000000
        /*0090*/ 	.short	0x0000
        /*0092*/ 	.short	0x0000
        /*0094*/ 	.byte	0x00, 0xf0, 0x11, 0x00


	//----- nvinfo : EIATTR_SPARSE_MMA_MASK
	.align		4
.L_127:
        /*0098*/ 	.byte	0x03, 0x50
        /*009a*/ 	.short	0x0000


	//----- nvinfo : EIATTR_MAXREG_COUNT
	.align		4
        /*009c*/ 	.byte	0x03, 0x1b
        /*009e*/ 	.short	0x00ff


	//----- nvinfo : EIATTR_NUM_BARRIERS
	.align		4
        /*00a0*/ 	.byte	0x02, 0x4c
        /*00a2*/ 	.byte	0x01
	.zero		1


	//----- nvinfo : EIATTR_MERCURY_ISA_VERSION
	.align		4
        /*00a4*/ 	.byte	0x03, 0x5f
        /*00a6*/ 	.short	0x0101


	//----- nvinfo : EIATTR_VRC_CTA_INIT_COUNT
	.align		4
        /*00a8*/ 	.byte	0x02, 0x4a
	.zero		1
	.zero		1


	//----- nvinfo : EIATTR_EXIT_INSTR_OFFSETS
	.align		4
        /*00ac*/ 	.byte	0x04, 0x1c
        /*00ae*/ 	.short	(.L_129 - .L_128)


	//   ....[0]....
.L_128:
        /*00b0*/ 	.word	0x00000040


	//   ....[1]....
        /*00b4*/ 	.word	0x000025e0


	//----- nvinfo : EIATTR_CRS_STACK_SIZE
	.align		4
.L_129:
        /*00b8*/ 	.byte	0x04, 0x1e
        /*00ba*/ 	.short	(.L_131 - .L_130)
.L_130:
        /*00bc*/ 	.word	0x00000000


	//----- nvinfo : EIATTR_CBANK_PARAM_SIZE
	.align		4
.L_131:
        /*00c0*/ 	.byte	0x03, 0x19
        /*00c2*/ 	.short	0x0040


	//----- nvinfo : EIATTR_PARAM_CBANK
	.align		4
        /*00c4*/ 	.byte	0x04, 0x0a
        /*00c6*/ 	.short	(.L_133 - .L_132)
	.align		4
.L_132:
        /*00c8*/ 	.word	index@(.nv.constant0._Z12sum_sectionsiiiPKiS0_S0_S0_PKdPd)
        /*00cc*/ 	.short	0x0380
        /*00ce*/ 	.short	0x0040


	//----- nvinfo : EIATTR_SW_WAR
	.align		4
.L_133:
        /*00d0*/ 	.byte	0x04, 0x36
        /*00d2*/ 	.short	(.L_135 - .L_134)
.L_134:
        /*00d4*/ 	.word	0x00000008
.L_135:


//--------------------- .nv.callgraph             --------------------------
	.section	.nv.callgraph,"",@"SHT_CUDA_CALLGRAPH"
	.align	4
	.sectionentsize	8
	.align		4
        /*0000*/ 	.word	0x00000000
	.align		4
        /*0004*/ 	.word	0xffffffff
	.align		4
        /*0008*/ 	.word	0x00000000
	.align		4
        /*000c*/ 	.word	0xfffffffe
	.align		4
        /*0010*/ 	.word	0x00000000
	.align		4
        /*0014*/ 	.word	0xfffffffd
	.align		4
        /*0018*/ 	.word	0x00000000
	.align		4
        /*001c*/ 	.word	0xfffffffc


//--------------------- .text._Z9oneVertexiidiiPKiS0_S0_Pd --------------------------
	.section	.text._Z9oneVertexiidiiPKiS0_S0_Pd,"ax",@progbits
	.align	128
        .global         _Z9oneVertexiidiiPKiS0_S0_Pd
        .type           _Z9oneVertexiidiiPKiS0_S0_Pd,@function
        .size           _Z9oneVertexiidiiPKiS0_S0_Pd,(.L_x_160 - _Z9oneVertexiidiiPKiS0_S0_Pd)
        .other          _Z9oneVertexiidiiPKiS0_S0_Pd,@"STO_CUDA_ENTRY STV_DEFAULT"
_Z9oneVertexiidiiPKiS0_S0_Pd:
.text._Z9oneVertexiidiiPKiS0_S0_Pd:
[----:B------:R-:W-:Y:S08]  /*0000*/  LDC R1, c[0x0][0x37c] ;  /* 0x0000df00ff017b82 */ /* 0x000ff00000000800 */
[----:B------:R-:W0:Y:S01]  /*0010*/  LDC R3, c[0x0][0x380] ;  /* 0x0000e000ff037b82 */ /* 0x000e220000000800 */
[----:B------:R-:W1:Y:S07]  /*0020*/  LDCU.64 UR6, c[0x0][0x358] ;  /* 0x00006b00ff0677ac */ /* 0x000e6e0008000a00 */
[----:B------:R-:W0:Y:S01]  /*0030*/  LDC.64 R4, c[0x0][0x3a0] ;  /* 0x0000e800ff047b82 */ /* 0x000e220000000a00 */
[----:B------:R-:W2:Y:S01]  /*0040*/  S2R R2, SR_TID.X ;  /* 0x0000000000027919 */ /* 0x000ea20000002100 */
[----:B------:R-:W3:Y:S01]  /*0050*/  LDCU UR8, c[0x0][0x394] ;  /* 0x00007280ff0877ac */ /* 0x000ee20008000800 */
[----:B0-----:R-:W-:-:S05]  /*0060*/  IMAD.WIDE R4, R3, 0x4, R4 ;  /* 0x0000000403047825 */ /* 0x001fca00078e0204 */
[----:B-1----:R-:W2:Y:S04]  /*0070*/  LDG.E R7, desc[UR6][R4.64] ;  /* 0x0000000604077981 */ /* 0x002ea8000c1e1900 */
[----:B------:R-:W4:Y:S01]  /*0080*/  LDG.E R0, desc[UR6][R4.64+0x4] ;  /* 0x0000040604007981 */ /* 0x000f22000c1e1900 */
[----:B------:R-:W-:Y:S01]  /*0090*/  BSSY.RECONVERGENT B0, `(.L_x_0) ;  /* 0x0000204000007945 */ /* 0x000fe20003800200 */
[----:B------:R-:W-:Y:S01]  /*00a0*/  CS2R R26, SRZ ;  /* 0x00000000001a7805 */ /* 0x000fe2000001ff00 */
[----:B--2---:R-:W-:-:S05]  /*00b0*/  IMAD.IADD R3, R7, 0x1, R2 ;  /* 0x0000000107037824 */ /* 0x004fca00078e0202 */
[----:B----4-:R-:W-:-:S13]  /*00c0*/  ISETP.GE.AND P0, PT, R3, R0, PT ;  /* 0x000000000300720c */ /* 0x010fda0003f06270 */
[----:B---3--:R-:W-:Y:S05]  /*00d0*/  @P0 BRA `(.L_x_1) ;  /* 0x0000001c00fc0947 */ /* 0x008fea0003800000 */
[----:B------:R-:W-:Y:S01]  /*00e0*/  LOP3.LUT R5, RZ, R2, RZ, 0x33, !PT ;  /* 0x00000002ff057212 */ /* 0x000fe200078e33ff */
[----:B------:R-:W-:Y:S01]  /*00f0*/  BSSY.RECONVERGENT B2, `(.L_x_2) ;  /* 0x0000100000027945 */ /* 0x000fe20003800200 */
[----:B------:R-:W-:Y:S02]  /*0100*/  VIADDMNMX R4, R3, 0x400, R0, !PT ;  /* 0x0000040003047846 */ /* 0x000fe40007800100 */
[----:B------:R-:W-:Y:S02]  /*0110*/  CS2R R26, SRZ ;  /* 0x00000000001a7805 */ /* 0x000fe4000001ff00 */
[----:B------:R-:W-:-:S04]  /*0120*/  IADD3 R4, PT, PT, -R7, R4, R5 ;  /* 0x0000000407047210 */ /* 0x000fc80007ffe105 */
[C---:B------:R-:W-:Y:S02]  /*0130*/  ISETP.GE.U32.AND P0, PT, R4.reuse, 0x1c00, PT ;  /* 0x00001c000400780c */ /* 0x040fe40003f06070 */
[----:B------:R-:W-:-:S04]  /*0140*/  LEA.HI R5, R4, 0x1, RZ, 0x16 ;  /* 0x0000000104057811 */ /* 0x000fc800078fb0ff */
[----:B------:R-:W-:-:S07]  /*0150*/  LOP3.LUT R6, R5, 0x7, RZ, 0xc0, !PT ;  /* 0x0000000705067812 */ /* 0x000fce00078ec0ff */
[----:B------:R-:W-:Y:S05]  /*0160*/  @!P0 BRA `(.L_x_3) ;  /* 0x0000000c00e08947 */ /* 0x000fea0003800000 */
[----:B------:R-:W0:Y:S01]  /*0170*/  LDC.64 R16, c[0x0][0x398] ;  /* 0x0000e600ff107b82 */ /* 0x000e220000000a00 */
[----:B------:R-:W-:Y:S02]  /*0180*/  LOP3.LUT R8, R5, 0x7ffff8, RZ, 0xc0, !PT ;  /* 0x007ffff805087812 */ /* 0x000fe400078ec0ff */
[----:B------:R-:W-:-:S03]  /*0190*/  CS2R R26, SRZ ;  /* 0x00000000001a7805 */ /* 0x000fc6000001ff00 */
[----:B------:R-:W-:Y:S02]  /*01a0*/  IMAD.MOV R8, RZ, RZ, -R8 ;  /* 0x000000ffff087224 */ /* 0x000fe400078e0a08 */
[----:B------:R-:W1:Y:S08]  /*01b0*/  LDC R7, c[0x0][0x384] ;  /* 0x0000e100ff077b82 */ /* 0x000e700000000800 */
[----:B------:R-:W2:Y:S08]  /*01c0*/  LDC.64 R20, c[0x0][0x3b0] ;  /* 0x0000ec00ff147b82 */ /* 0x000eb00000000a00 */
[----:B------:R-:W3:Y:S01]  /*01d0*/  LDC.64 R18, c[0x0][0x3a8] ;  /* 0x0000ea00ff127b82 */ /* 0x000ee20000000a00 */
[----:B0-----:R-:W-:-:S05]  /*01e0*/  IADD3 R16, P0, PT, R16, 0x4000, RZ ;  /* 0x0000400010107810 */ /* 0x001fca0007f1e0ff */
[----:B------:R-:W-:-:S08]  /*01f0*/  IMAD.X R17, RZ, RZ, R17, P0 ;  /* 0x000000ffff117224 */ /* 0x000fd000000e0611 */
.L_x_20:
[----:B------:R-:W-:-:S05]  /*0200*/  IMAD.WIDE R14, R3, 0x4, R16 ;  /* 0x00000004030e7825 */ /* 0x000fca00078e0210 */
[----:B------:R-:W3:Y:S02]  /*0210*/  LDG.E R0, desc[UR6][R14.64+-0x4000] ;  /* 0xffc000060e007981 */ /* 0x000ee4000c1e1900 */
[----:B---3--:R-:W-:-:S05]  /*0220*/  IMAD.WIDE R12, R0, 0x4, R18 ;  /* 0x00000004000c7825 */ /* 0x008fca00078e0212 */
[----:B------:R-:W3:Y:S01]  /*0230*/  LDG.E R24, desc[UR6][R12.64] ;  /* 0x000000060c187981 */ /* 0x000ee2000c1e1900 */
[----:B-1----:R-:W-:-:S04]  /*0240*/  IMAD R11, R7, UR8, R0 ;  /* 0x00000008070b7c24 */ /* 0x002fc8000f8e0200 */
[----:B--2---:R-:W-:-:S06]  /*0250*/  IMAD.WIDE R10, R11, 0x8, R20 ;  /* 0x000000080b0a7825 */ /* 0x004fcc00078e0214 */
[----:B------:R-:W2:Y:S01]  /*0260*/  LDG.E.64 R10, desc[UR6][R10.64] ;  /* 0x000000060a0a7981 */ /* 0x000ea2000c1e1b00 */
[----:B------:R-:W-:Y:S02]  /*0270*/  HFMA2 R22, -RZ, RZ, 0, 5.9604644775390625e-08 ;  /* 0x00000001ff167431 */ /* 0x000fe400000001ff */
[----:B------:R-:W-:Y:S01]  /*0280*/  VIADD R8, R8, 0x8 ;  /* 0x0000000808087836 */ /* 0x000fe20000000000 */
[----:B------:R-:W-:Y:S04]  /*0290*/  BSSY.RECONVERGENT B3, `(.L_x_4) ;  /* 0x0000014000037945 */ /* 0x000fe80003800200 */
[----:B------:R-:W-:Y:S01]  /*02a0*/  ISETP.NE.AND P1, PT, R8, RZ, PT ;  /* 0x000000ff0800720c */ /* 0x000fe20003f25270 */
[----:B---3--:R-:W0:Y:S01]  /*02b0*/  I2F.F64 R24, R24 ;  /* 0x0000001800187312 */ /* 0x008e220000201c00 */
[----:B--2---:R-:W-:-:S07]  /*02c0*/  FSETP.GEU.AND P2, PT, |R11|, 6.5827683646048100446e-37, PT ;  /* 0x036000000b00780b */ /* 0x004fce0003f4e200 */
[----:B0-----:R-:W0:Y:S02]  /*02d0*/  MUFU.RCP64H R23, R25 ;  /* 0x0000001900177308 */ /* 0x001e240000001800 */
[----:B0-----:R-:W-:-:S08]  /*02e0*/  DFMA R28, -R24, R22, 1 ;  /* 0x3ff00000181c742b */ /* 0x001fd00000000116 */
[----:B------:R-:W-:-:S08]  /*02f0*/  DFMA R28, R28, R28, R28 ;  /* 0x0000001c1c1c722b */ /* 0x000fd0000000001c */
[----:B------:R-:W-:-:S08]  /*0300*/  DFMA R28, R22, R28, R22 ;  /* 0x0000001c161c722b */ /* 0x000fd00000000016 */
[----:B------:R-:W-:-:S08]  /*0310*/  DFMA R22, -R24, R28, 1 ;  /* 0x3ff000001816742b */ /* 0x000fd0000000011c */
[----:B------:R-:W-:-:S08]  /*0320*/  DFMA R22, R28, R22, R28 ;  /* 0x000000161c16722b */ /* 0x000fd0000000001c */
[----:B------:R-:W-:-:S08]  /*0330*/  DMUL R12, R10, R22 ;  /* 0x000000160a0c7228 */ /* 0x000fd00000000000 */
[----:B------:R-:W-:-:S08]  /*0340*/  DFMA R28, -R24, R12, R10 ;  /* 0x0000000c181c722b */ /* 0x000fd0000000010a */
[----:B------:R-:W-:-:S10]  /*0350*/  DFMA R12, R22, R28, R12 ;  /* 0x0000001c160c722b */ /* 0x000fd4000000000c */
[----:B------:R-:W-:-:S05]  /*0360*/  FFMA R0, RZ, R25, R13 ;  /* 0x00000019ff007223 */ /* 0x000fca000000000d */
[----:B------:R-:W-:-:S13]  /*0370*/  FSETP.GT.AND P0, PT, |R0|, 1.469367938527859385e-39, PT ;  /* 0x001000000000780b */ /* 0x000fda0003f04200 */
[----:B------:R-:W-:Y:S05]  /*0380*/  @P0 BRA P2, `(.L_x_5) ;  /* 0x0000000000100947 */ /* 0x000fea0001000000 */
[----:B------:R-:W-:-:S07]  /*0390*/  MOV R0, 0x3b0 ;  /* 0x000003b000007802 */ /* 0x000fce0000000f00 */
[----:B------:R-:W-:Y:S05]  /*03a0*/  CALL.REL.NOINC `($__internal_0_$__cuda_sm20_div_rn_f64_full) ;  /* 0x0000002000e87944 */ /* 0x000fea0003c00000 */
[----:B------:R-:W-:Y:S02]  /*03b0*/  IMAD.MOV.U32 R12, RZ, RZ, R10 ;  /* 0x000000ffff0c7224 */ /* 0x000fe400078e000a */
[----:B------:R-:W-:-:S07]  /*03c0*/  IMAD.MOV.U32 R13, RZ, RZ, R9 ;  /* 0x000000ffff0d7224 */ /* 0x000fce00078e0009 */
.L_x_5:
[----:B------:R-:W-:Y:S05]  /*03d0*/  BSYNC.RECONVERGENT B3 ;  /* 0x0000000000037941 */ /* 0x000fea0003800200 */
.L_x_4:
[----:B------:R-:W2:Y:S02]  /*03e0*/  LDG.E R0, desc[UR6][R14.64+-0x3000] ;  /* 0xffd000060e007981 */ /* 0x000ea4000c1e1900 */
[----:B--2---:R-:W-:-:S05]  /*03f0*/  IMAD.WIDE R10, R0, 0x4, R18 ;  /* 0x00000004000a7825 */ /* 0x004fca00078e0212 */
[----:B------:R-:W2:Y:S01]  /*0400*/  LDG.E R24, desc[UR6][R10.64] ;  /* 0x000000060a187981 */ /* 0x000ea2000c1e1900 */
[----:B------:R-:W-:-:S04]  /*0410*/  IMAD R23, R7, UR8, R0 ;  /* 0x0000000807177c24 */ /* 0x000fc8000f8e0200 */
[----:B------:R-:W-:-:S06]  /*0420*/  IMAD.WIDE R22, R23, 0x8, R20 ;  /* 0x0000000817167825 */ /* 0x000fcc00078e0214 */
[----:B------:R-:W3:Y:S01]  /*0430*/  LDG.E.64 R22, desc[UR6][R22.64] ;  /* 0x0000000616167981 */ /* 0x000ee2000c1e1b00 */
[----:B------:R-:W-:Y:S01]  /*0440*/  MOV R28, 0x1 ;  /* 0x00000001001c7802 */ /* 0x000fe20000000f00 */
[----:B------:R-:W-:Y:S01]  /*0450*/  BSSY.RECONVERGENT B3, `(.L_x_6) ;  /* 0x0000015000037945 */ /* 0x000fe20003800200 */
[----:B------:R-:W-:Y:S01]  /*0460*/  DADD R26, R12, R26 ;  /* 0x000000000c1a7229 */ /* 0x000fe2000000001a */
[----:B--2---:R-:W0:Y:S01]  /*0470*/  I2F.F64 R24, R24 ;  /* 0x0000001800187312 */ /* 0x004e220000201c00 */
[----:B---3--:R-:W-:-:S07]  /*0480*/  FSETP.GEU.AND P2, PT, |R23|, 6.5827683646048100446e-37, PT ;  /* 0x036000001700780b */ /* 0x008fce0003f4e200 */
        /* <DEDUP_REMOVED lines=12> */
[----:B------:R-:W-:Y:S01]  /*0550*/  IMAD.MOV.U32 R10, RZ, RZ, R22 ;  /* 0x000000ffff0a7224 */ /* 0x000fe200078e0016 */
[----:B------:R-:W-:Y:S01]  /*0560*/  MOV R0, 0x590 ;  /* 0x0000059000007802 */ /* 0x000fe20000000f00 */
[----:B------:R-:W-:-:S07]  /*0570*/  IMAD.MOV.U32 R11, RZ, RZ, R23 ;  /* 0x000000ffff0b7224 */ /* 0x000fce00078e0017 */
[----:B------:R-:W-:Y:S05]  /*0580*/  CALL.REL.NOINC `($__internal_0_$__cuda_sm20_div_rn_f64_full) ;  /* 0x0000002000707944 */ /* 0x000fea0003c00000 */
[----:B------:R-:W-:-:S07]  /*0590*/  IMAD.MOV.U32 R11, RZ, RZ, R9 ;  /* 0x000000ffff0b7224 */ /* 0x000fce00078e0009 */
.L_x_7:
[----:B------:R-:W-:Y:S05]  /*05a0*/  BSYNC.RECONVERGENT B3 ;  /* 0x0000000000037941 */ /* 0x000fea0003800200 */
.L_x_6:
        /* <DEDUP_REMOVED lines=27> */
[----:B------:R-:W-:Y:S01]  /*0760*/  IMAD.MOV.U32 R12, RZ, RZ, R10 ;  /* 0x000000ffff0c7224 */ /* 0x000fe200078e000a */
[----:B------:R-:W-:-:S07]  /*0770*/  MOV R13, R9 ;  /* 0x00000009000d7202 */ /* 0x000fce0000000f00 */
.L_x_9:
[----:B------:R-:W-:Y:S05]  /*0780*/  BSYNC.RECONVERGENT B3 ;  /* 0x0000000000037941 */ /* 0x000fea0003800200 */
.L_x_8:
[----:B------:R-:W2:Y:S02]  /*0790*/  LDG.E R0, desc[UR6][R14.64+-0x1000] ;  /* 0xfff000060e007981 */ /* 0x000ea4000c1e1900 */
[----:B--2---:R-:W-:-:S05]  /*07a0*/  IMAD.WIDE R10, R0, 0x4, R18 ;  /* 0x00000004000a7825 */ /* 0x004fca00078e0212 */
[----:B------:R-:W2:Y:S01]  /*07b0*/  LDG.E R24, desc[UR6][R10.64] ;  /* 0x000000060a187981 */ /* 0x000ea2000c1e1900 */
[----:B------:R-:W-:-:S04]  /*07c0*/  IMAD R23, R7, UR8, R0 ;  /* 0x0000000807177c24 */ /* 0x000fc8000f8e0200 */
[----:B------:R-:W-:-:S06]  /*07d0*/  IMAD.WIDE R22, R23, 0x8, R20 ;  /* 0x0000000817167825 */ /* 0x000fcc00078e0214 */
[----:B------:R-:W3:Y:S01]  /*07e0*/  LDG.E.64 R22, desc[UR6][R22.64] ;  /* 0x0000000616167981 */ /* 0x000ee2000c1e1b00 */
[----:B------:R-:W-:Y:S01]  /*07f0*/  IMAD.MOV.U32 R28, RZ, RZ, 0x1 ;  /* 0x00000001ff1c7424 */ /* 0x000fe200078e00ff */
        /* <DEDUP_REMOVED lines=20> */
[----:B------:R-:W-:-:S07]  /*0940*/  MOV R11, R9 ;  /* 0x00000009000b7202 */ /* 0x000fce0000000f00 */
.L_x_11:
[----:B------:R-:W-:Y:S05]  /*0950*/  BSYNC.RECONVERGENT B3 ;  /* 0x0000000000037941 */ /* 0x000fea0003800200 */
.L_x_10:
        /* <DEDUP_REMOVED lines=27> */
[----:B------:R-:W-:Y:S01]  /*0b10*/  MOV R12, R10 ;  /* 0x0000000a000c7202 */ /* 0x000fe20000000f00 */
[----:B------:R-:W-:-:S07]  /*0b20*/  IMAD.MOV.U32 R13, RZ, RZ, R9 ;  /* 0x000000ffff0d7224 */ /* 0x000fce00078e0009 */
.L_x_13:
[----:B------:R-:W-:Y:S05]  /*0b30*/  BSYNC.RECONVERGENT B3 ;  /* 0x0000000000037941 */ /* 0x000fea0003800200 */
.L_x_12:
        /* <DEDUP_REMOVED lines=24> */
[----:B------:R-:W-:Y:S02]  /*0cc0*/  MOV R11, R23 ;  /* 0x00000017000b7202 */ /* 0x000fe40000000f00 */
[----:B------:R-:W-:-:S07]  /*0cd0*/  MOV R0, 0xcf0 ;  /* 0x00000cf000007802 */ /* 0x000fce0000000f00 */
[----:B------:R-:W-:Y:S05]  /*0ce0*/  CALL.REL.NOINC `($__internal_0_$__cuda_sm20_div_rn_f64_full) ;  /* 0x0000001800987944 */ /* 0x000fea0003c00000 */
[----:B------:R-:W-:-:S07]  /*0cf0*/  IMAD.MOV.U32 R11, RZ, RZ, R9 ;  /* 0x000000ffff0b7224 */ /* 0x000fce00078e0009 */
.L_x_15:
[----:B------:R-:W-:Y:S05]  /*0d00*/  BSYNC.RECONVERGENT B3 ;  /* 0x0000000000037941 */ /* 0x000fea0003800200 */
.L_x_14:
        /* <DEDUP_REMOVED lines=27> */
[----:B------:R-:W-:Y:S02]  /*0ec0*/  IMAD.MOV.U32 R12, RZ, RZ, R10 ;  /* 0x000000ffff0c7224 */ /* 0x000fe400078e000a */
[----:B------:R-:W-:-:S07]  /*0ed0*/  IMAD.MOV.U32 R13, RZ, RZ, R9 ;  /* 0x000000ffff0d7224 */ /* 0x000fce00078e0009 */
.L_x_17:
[----:B------:R-:W-:Y:S05]  /*0ee0*/  BSYNC.RECONVERGENT B3 ;  /* 0x0000000000037941 */ /* 0x000fea0003800200 */
.L_x_16:
        /* <DEDUP_REMOVED lines=23> */
[----:B------:R-:W-:Y:S01]  /*1060*/  MOV R10, R22 ;  /* 0x00000016000a7202 */ /* 0x000fe20000000f00 */
[----:B------:R-:W-:Y:S01]  /*1070*/  IMAD.MOV.U32 R11, RZ, RZ, R23 ;  /* 0x000000ffff0b7224 */ /* 0x000fe200078e0017 */
[----:B------:R-:W-:-:S07]  /*1080*/  MOV R0, 0x10a0 ;  /* 0x000010a000007802 */ /* 0x000fce0000000f00 */
[----:B------:R-:W-:Y:S05]  /*1090*/  CALL.REL.NOINC `($__internal_0_$__cuda_sm20_div_rn_f64_full) ;  /* 0x0000001400ac7944 */ /* 0x000fea0003c00000 */
[----:B------:R-:W-:-:S07]  /*10a0*/  IMAD.MOV.U32 R11, RZ, RZ, R9 ;  /* 0x000000ffff0b7224 */ /* 0x000fce00078e0009 */
.L_x_19:
[----:B------:R-:W-:Y:S05]  /*10b0*/  BSYNC.RECONVERGENT B3 ;  /* 0x0000000000037941 */ /* 0x000fea0003800200 */
.L_x_18:
[----:B------:R-:W-:Y:S01]  /*10c0*/  DADD R26, R26, R10 ;  /* 0x000000001a1a7229 */ /* 0x000fe2000000000a */
[----:B------:R-:W-:Y:S01]  /*10d0*/  VIADD R3, R3, 0x2000 ;  /* 0x0000200003037836 */ /* 0x000fe20000000000 */
[----:B------:R-:W-:Y:S09]  /*10e0*/  @P1 BRA `(.L_x_20) ;  /* 0xfffffff000441947 */ /* 0x000ff2000383ffff */
.L_x_3:
[----:B------:R-:W-:Y:S05]  /*10f0*/  BSYNC.RECONVERGENT B2 ;  /* 0x0000000000027941 */ /* 0x000fea0003800200 */
.L_x_2:
[----:B------:R-:W-:-:S13]  /*1100*/  ISETP.NE.AND P0, PT, R6, RZ, PT ;  /* 0x000000ff0600720c */ /* 0x000fda0003f05270 */
[----:B------:R-:W-:Y:S05]  /*1110*/  @!P0 BRA `(.L_x_1) ;  /* 0x0000000c00ec8947 */ /* 0x000fea0003800000 */
[----:B------:R-:W-:Y:S01]  /*1120*/  ISETP.GE.U32.AND P0, PT, R6, 0x4, PT ;  /* 0x000000040600780c */ /* 0x000fe20003f06070 */
[----:B------:R-:W-:-:S12]  /*1130*/  BSSY.RECONVERGENT B2, `(.L_x_21) ;  /* 0x0000089000027945 */ /* 0x000fd80003800200 */
[----:B------:R-:W-:Y:S05]  /*1140*/  @!P0 BRA `(.L_x_22) ;  /* 0x00000008001c8947 */ /* 0x000fea0003800000 */
[----:B------:R-:W0:Y:S01]  /*1150*/  LDC.64 R6, c[0x0][0x398] ;  /* 0x0000e600ff067b82 */ /* 0x000e220000000a00 */
[----:B------:R-:W1:Y:S07]  /*1160*/  LDCU UR4, c[0x0][0x394] ;  /* 0x00007280ff0477ac */ /* 0x000e6e0008000800 */
[----:B------:R-:W2:Y:S08]  /*1170*/  LDC.64 R10, c[0x0][0x3a8] ;  /* 0x0000ea00ff0a7b82 */ /* 0x000eb00000000a00 */
[----:B------:R-:W1:Y:S01]  /*1180*/  LDC R0, c[0x0][0x384] ;  /* 0x0000e100ff007b82 */ /* 0x000e620000000800 */
[----:B0-----:R-:W-:-:S07]  /*1190*/  IMAD.WIDE R6, R3, 0x4, R6 ;  /* 0x0000000403067825 */ /* 0x001fce00078e0206 */
[----:B------:R-:W0:Y:S01]  /*11a0*/  LDC.64 R8, c[0x0][0x3b0] ;  /* 0x0000ec00ff087b82 */ /* 0x000e220000000a00 */
[----:B------:R-:W2:Y:S02]  /*11b0*/  LDG.E R13, desc[UR6][R6.64] ;  /* 0x00000006060d7981 */ /* 0x000ea4000c1e1900 */
[----:B--2---:R-:W-:-:S05]  /*11c0*/  IMAD.WIDE R10, R13, 0x4, R10 ;  /* 0x000000040d0a7825 */ /* 0x004fca00078e020a */
[----:B------:R-:W2:Y:S01]  /*11d0*/  LDG.E R24, desc[UR6][R10.64] ;  /* 0x000000060a187981 */ /* 0x000ea2000c1e1900 */
[----:B-1----:R-:W-:-:S04]  /*11e0*/  IMAD R13, R0, UR4, R13 ;  /* 0x00000004000d7c24 */ /* 0x002fc8000f8e020d */
[----:B0-----:R-:W-:-:S06]  /*11f0*/  IMAD.WIDE R8, R13, 0x8, R8 ;  /* 0x000000080d087825 */ /* 0x001fcc00078e0208 */
[----:B------:R-:W3:Y:S01]  /*1200*/  LDG.E.64 R8, desc[UR6][R8.64] ;  /* 0x0000000608087981 */ /* 0x000ee2000c1e1b00 */
[----:B------:R-:W-:Y:S01]  /*1210*/  MOV R12, 0x1 ;  /* 0x00000001000c7802 */ /* 0x000fe20000000f00 */
[----:B------:R-:W-:Y:S01]  /*1220*/  BSSY.RECONVERGENT B3, `(.L_x_23) ;  /* 0x0000014000037945 */ /* 0x000fe20003800200 */
        /* <DEDUP_REMOVED lines=19> */
.L_x_24:
[----:B------:R-:W-:Y:S05]  /*1360*/  BSYNC.RECONVERGENT B3 ;  /* 0x0000000000037941 */ /* 0x000fea0003800200 */
.L_x_23:
[----:B------:R-:W2:Y:S01]  /*1370*/  LDG.E R15, desc[UR6][R6.64+0x1000] ;  /* 0x00100006060f7981 */ /* 0x000ea2000c1e1900 */
[----:B------:R-:W2:Y:S01]  /*1380*/  LDC.64 R8, c[0x0][0x3a8] ;  /* 0x0000ea00ff087b82 */ /* 0x000ea20000000a00 */
[----:B------:R-:W0:Y:S07]  /*1390*/  LDCU UR4, c[0x0][0x394] ;  /* 0x00007280ff0477ac */ /* 0x000e2e0008000800 */
[----:B------:R-:W0:Y:S08]  /*13a0*/  LDC R0, c[0x0][0x384] ;  /* 0x0000e100ff007b82 */ /* 0x000e300000000800 */
[----:B------:R-:W1:Y:S01]  /*13b0*/  LDC.64 R12, c[0x0][0x3b0] ;  /* 0x0000ec00ff0c7b82 */ /* 0x000e620000000a00 */
[----:B--2---:R-:W-:-:S05]  /*13c0*/  IMAD.WIDE R8, R15, 0x4, R8 ;  /* 0x000000040f087825 */ /* 0x004fca00078e0208 */
[----:B------:R-:W2:Y:S01]  /*13d0*/  LDG.E R24, desc[UR6][R8.64] ;  /* 0x0000000608187981 */ /* 0x000ea2000c1e1900 */
[----:B0-----:R-:W-:-:S04]  /*13e0*/  IMAD R15, R0, UR4, R15 ;  /* 0x00000004000f7c24 */ /* 0x001fc8000f8e020f */
[----:B-1----:R-:W-:-:S06]  /*13f0*/  IMAD.WIDE R12, R15, 0x8, R12 ;  /* 0x000000080f0c7825 */ /* 0x002fcc00078e020c */
        /* <DEDUP_REMOVED lines=13> */
[----:B------:R-:W-:Y:S02]  /*14d0*/  DFMA R8, R8, R16, R14 ;  /* 0x000000100808722b */ /* 0x000fe4000000000e */
[----:B------:R-:W-:-:S08]  /*14e0*/  DADD R14, R26, R10 ;  /* 0x000000001a0e7229 */ /* 0x000fd0000000000a */
        /* <DEDUP_REMOVED lines=8> */
.L_x_26:
[----:B------:R-:W-:Y:S05]  /*1570*/  BSYNC.RECONVERGENT B3 ;  /* 0x0000000000037941 */ /* 0x000fea0003800200 */
.L_x_25:
        /* <DEDUP_REMOVED lines=32> */
.L_x_28:
[----:B------:R-:W-:Y:S05]  /*1780*/  BSYNC.RECONVERGENT B3 ;  /* 0x0000000000037941 */ /* 0x000fea0003800200 */
.L_x_27:
        /* <DEDUP_REMOVED lines=32> */
.L_x_30:
[----:B------:R-:W-:Y:S05]  /*1990*/  BSYNC.RECONVERGENT B3 ;  /* 0x0000000000037941 */ /* 0x000fea0003800200 */
.L_x_29:
[----:B------:R-:W-:Y:S01]  /*19a0*/  DADD R26, R14, R8 ;  /* 0x000000000e1a7229 */ /* 0x000fe20000000008 */
[----:B------:R-:W-:-:S10]  /*19b0*/  IADD3 R3, PT, PT, R3, 0x1000, RZ ;  /* 0x0000100003037810 */ /* 0x000fd40007ffe0ff */
.L_x_22:
[----:B------:R-:W-:Y:S05]  /*19c0*/  BSYNC.RECONVERGENT B2 ;  /* 0x0000000000027941 */ /* 0x000fea0003800200 */
.L_x_21:
[----:B------:R-:W-:-:S13]  /*19d0*/  LOP3.LUT P0, R5, R5, 0x3, RZ, 0xc0, !PT ;  /* 0x0000000305057812 */ /* 0x000fda000780c0ff */
[----:B------:R-:W-:Y:S05]  /*19e0*/  @!P0 BRA `(.L_x_1) ;  /* 0x0000000400b88947 */ /* 0x000fea0003800000 */
[----:B------:R-:W-:Y:S01]  /*19f0*/  ISETP.NE.AND P0, PT, R5, 0x1, PT ;  /* 0x000000010500780c */ /* 0x000fe20003f05270 */
        /* <DEDUP_REMOVED lines=14> */
[----:B------:R-:W-:Y:S01]  /*1ae0*/  IMAD.MOV.U32 R12, RZ, RZ, 0x1 ;  /* 0x00000001ff0c7424 */ /* 0x000fe200078e00ff */
        /* <DEDUP_REMOVED lines=20> */
.L_x_34:
[----:B------:R-:W-:Y:S05]  /*1c30*/  BSYNC.RECONVERGENT B3 ;  /* 0x0000000000037941 */ /* 0x000fea0003800200 */
.L_x_33:
        /* <DEDUP_REMOVED lines=32> */
.L_x_36:
[----:B------:R-:W-:Y:S05]  /*1e40*/  BSYNC.RECONVERGENT B3 ;  /* 0x0000000000037941 */ /* 0x000fea0003800200 */
.L_x_35:
[----:B------:R-:W-:Y:S01]  /*1e50*/  DADD R26, R26, R8 ;  /* 0x000000001a1a7229 */ /* 0x000fe20000000008 */
[----:B------:R-:W-:-:S10]  /*1e60*/  IADD3 R3, PT, PT, R3, 0x800, RZ ;  /* 0x0000080003037810 */ /* 0x000fd40007ffe0ff */
.L_x_32:
[----:B------:R-:W-:Y:S05]  /*1e70*/  BSYNC.RECONVERGENT B2 ;  /* 0x0000000000027941 */ /* 0x000fea0003800200 */
.L_x_31:
[----:B------:R-:W-:-:S13]  /*1e80*/  LOP3.LUT P0, RZ, R4, 0x400, RZ, 0xc0, !PT ;  /* 0x0000040004ff7812 */ /* 0x000fda000780c0ff */
[----:B------:R-:W-:Y:S05]  /*1e90*/  @P0 BRA `(.L_x_1) ;  /* 0x00000000008c0947 */ /* 0x000fea0003800000 */
        /* <DEDUP_REMOVED lines=33> */
.L_x_38:
[----:B------:R-:W-:Y:S05]  /*20b0*/  BSYNC.RECONVERGENT B2 ;  /* 0x0000000000027941 */ /* 0x000fea0003800200 */
.L_x_37:
[----:B------:R-:W-:-:S11]  /*20c0*/  DADD R26, R26, R10 ;  /* 0x000000001a1a7229 */ /* 0x000fd6000000000a */
.L_x_1:
[----:B------:R-:W-:Y:S05]  /*20d0*/  BSYNC.RECONVERGENT B0 ;  /* 0x0000000000007941 */ /* 0x000fea0003800200 */
.L_x_0:
[----:B------:R-:W0:Y:S01]  /*20e0*/  S2UR UR5, SR_CgaCtaId ;  /* 0x00000000000579c3 */ /* 0x000e220000008800 */
[----:B------:R-:W-:Y:S01]  /*20f0*/  UMOV UR4, 0x400 ;  /* 0x0000040000047882 */ /* 0x000fe20000000000 */
[C---:B------:R-:W-:Y:S02]  /*2100*/  ISETP.GT.U32.AND P0, PT, R2.reuse, 0x1ff, PT ;  /* 0x000001ff0200780c */ /* 0x040fe40003f04070 */
[----:B------:R-:W-:Y:S01]  /*2110*/  ISETP.GT.U32.AND P1, PT, R2, 0xff, PT ;  /* 0x000000ff0200780c */ /* 0x000fe20003f24070 */
[----:B0-----:R-:W-:-:S06]  /*2120*/  ULEA UR4, UR5, UR4, 0x18 ;  /* 0x0000000405047291 */ /* 0x001fcc000f8ec0ff */
[----:B------:R-:W-:-:S05]  /*2130*/  LEA R3, R2, UR4, 0x3 ;  /* 0x0000000402037c11 */ /* 0x000fca000f8e18ff */
[----:B------:R-:W-:Y:S01]  /*2140*/  STS.64 [R3], R26 ;  /* 0x0000001a03007388 */ /* 0x000fe20000000a00 */
[----:B------:R-:W-:Y:S06]  /*2150*/  BAR.SYNC.DEFER_BLOCKING 0x0 ;  /* 0x0000000000007b1d */ /* 0x000fec0000010000 */
[----:B------:R-:W-:Y:S04]  /*2160*/  @!P0 LDS.64 R4, [R3+0x1000] ;  /* 0x0010000003048984 */ /* 0x000fe80000000a00 */
[----:B------:R-:W0:Y:S02]  /*2170*/  @!P0 LDS.64 R6, [R3] ;  /* 0x0000000003068984 */ /* 0x000e240000000a00 */
[----:B0-----:R-:W-:-:S07]  /*2180*/  @!P0 DADD R4, R4, R6 ;  /* 0x0000000004048229 */ /* 0x001fce0000000006 */
[----:B------:R-:W-:Y:S01]  /*2190*/  @!P0 STS.64 [R3], R4 ;  /* 0x0000000403008388 */ /* 0x000fe20000000a00 */
[----:B------:R-:W-:Y:S01]  /*21a0*/  BAR.SYNC.DEFER_BLOCKING 0x0 ;  /* 0x0000000000007b1d */ /* 0x000fe20000010000 */
[----:B------:R-:W-:-:S05]  /*21b0*/  ISETP.GT.U32.AND P0, PT, R2, 0x7f, PT ;  /* 0x0000007f0200780c */ /* 0x000fca0003f04070 */
        /* <DEDUP_REMOVED lines=41> */
[----:B------:R-:W-:-:S05]  /*2450*/  ISETP.NE.AND P1, PT, R2, RZ, PT ;  /* 0x000000ff0200720c */ /* 0x000fca0003f25270 */
[----:B------:R-:W-:Y:S04]  /*2460*/  @!P0 LDS.64 R8, [R3+0x10] ;  /* 0x0000100003088984 */ /* 0x000fe80000000a00 */
[----:B------:R-:W0:Y:S02]  /*2470*/  @!P0 LDS.64 R10, [R3] ;  /* 0x00000000030a8984 */ /* 0x000e240000000a00 */
[----:B0-----:R-:W-:-:S07]  /*2480*/  @!P0 DADD R8, R8, R10 ;  /* 0x0000000008088229 */ /* 0x001fce000000000a */
[----:B------:R-:W-:Y:S01]  /*2490*/  @!P0 STS.64 [R3], R8 ;  /* 0x0000000803008388 */ /* 0x000fe20000000a00 */
[----:B------:R-:W-:Y:S06]  /*24a0*/  BAR.SYNC.DEFER_BLOCKING 0x0 ;  /* 0x0000000000007b1d */ /* 0x000fec0000010000 */
[----:B------:R-:W-:Y:S04]  /*24b0*/  @!P1 LDS.64 R4, [UR4+0x8] ;  /* 0x00000804ff049984 */ /* 0x000fe80008000a00 */
[----:B------:R-:W0:Y:S02]  /*24c0*/  @!P1 LDS.64 R10, [R3] ;  /* 0x00000000030a9984 */ /* 0x000e240000000a00 */
[----:B0-----:R-:W-:-:S07]  /*24d0*/  @!P1 DADD R4, R4, R10 ;  /* 0x0000000004049229 */ /* 0x001fce000000000a */
[----:B------:R0:W-:Y:S01]  /*24e0*/  @!P1 STS.64 [R3], R4 ;  /* 0x0000000403009388 */ /* 0x0001e20000000a00 */
[----:B------:R-:W-:Y:S06]  /*24f0*/  BAR.SYNC.DEFER_BLOCKING 0x0 ;  /* 0x0000000000007b1d */ /* 0x000fec0000010000 */
[----:B------:R-:W-:Y:S05]  /*2500*/  @P1 EXIT ;  /* 0x000000000000194d */ /* 0x000fea0003800000 */
[----:B------:R-:W1:Y:S01]  /*2510*/  LDCU UR4, c[0x0][0x384] ;  /* 0x00007080ff0477ac */ /* 0x000e620008000800 */
[----:B------:R-:W-:Y:S01]  /*2520*/  IMAD.MOV.U32 R2, RZ, RZ, 0x1 ;  /* 0x00000001ff027424 */ /* 0x000fe200078e00ff */
[----:B------:R-:W2:Y:S01]  /*2530*/  LDC.64 R8, c[0x0][0x388] ;  /* 0x0000e200ff087b82 */ /* 0x000ea20000000a00 */
[----:B-1----:R-:W0:Y:S08]  /*2540*/  I2F.F64 R24, UR4 ;  /* 0x0000000400187d12 */ /* 0x002e300008201c00 */
[----:B0-----:R-:W0:Y:S02]  /*2550*/  MUFU.RCP64H R3, R25 ;  /* 0x0000001900037308 */ /* 0x001e240000001800 */
[----:B0-----:R-:W-:-:S08]  /*2560*/  DFMA R4, -R24, R2, 1 ;  /* 0x3ff000001804742b */ /* 0x001fd00000000102 */
[----:B------:R-:W-:-:S08]  /*2570*/  DFMA R4, R4, R4, R4 ;  /* 0x000000040404722b */ /* 0x000fd00000000004 */
[----:B------:R-:W-:Y:S02]  /*2580*/  DFMA R4, R2, R4, R2 ;  /* 0x000000040204722b */ /* 0x000fe40000000002 */
[----:B--2---:R-:W-:-:S06]  /*2590*/  DADD R2, -R8, 1 ;  /* 0x3ff0000008027429 */ /* 0x004fcc0000000100 */
[----:B------:R-:W-:-:S04]  /*25a0*/  DFMA R6, -R24, R4, 1 ;  /* 0x3ff000001806742b */ /* 0x000fc80000000104 */
[----:B------:R-:W-:-:S04]  /*25b0*/  FSETP.GEU.AND P1, PT, |R3|, 6.5827683646048100446e-37, PT ;  /* 0x036000000300780b */ /* 0x000fc80003f2e200 */
        /* <DEDUP_REMOVED lines=12> */
.L_x_39:
[----:B------:R-:W0:Y:S01]  /*2680*/  S2UR UR5, SR_CgaCtaId ;  /* 0x00000000000579c3 */ /* 0x000e220000008800 */
[----:B------:R-:W-:Y:S01]  /*2690*/  UMOV UR4, 0x400 ;  /* 0x0000040000047882 */ /* 0x000fe20000000000 */
[----:B------:R-:W1:Y:S06]  /*26a0*/  LDCU.64 UR8, c[0x0][0x388] ;  /* 0x00007100ff0877ac */ /* 0x000e6c0008000a00 */
[----:B------:R-:W2:Y:S08]  /*26b0*/  LDC.64 R6, c[0x0][0x380] ;  /* 0x0000e000ff067b82 */ /* 0x000eb00000000a00 */
[----:B------:R-:W3:Y:S01]  /*26c0*/  LDC.64 R4, c[0x0][0x3b0] ;  /* 0x0000ec00ff047b82 */ /* 0x000ee20000000a00 */
[----:B0-----:R-:W-:-:S09]  /*26d0*/  ULEA UR4, UR5, UR4, 0x18 ;  /* 0x0000000405047291 */ /* 0x001fd2000f8ec0ff */
[----:B------:R-:W1:Y:S02]  /*26e0*/  LDS.64 R2, [UR4] ;  /* 0x00000004ff027984 */ /* 0x000e640008000a00 */
[----:B------:R-:W2:Y:S02]  /*26f0*/  LDCU UR4, c[0x0][0x390] ;  /* 0x00007200ff0477ac */ /* 0x000ea40008000800 */
[----:B--2---:R-:W-:-:S04]  /*2700*/  IMAD R7, R7, UR4, R6 ;  /* 0x0000000407077c24 */ /* 0x004fc8000f8e0206 */
[----:B---3--:R-:W-:Y:S01]  /*2710*/  IMAD.WIDE R4, R7, 0x8, R4 ;  /* 0x0000000807047825 */ /* 0x008fe200078e0204 */
[----:B-1----:R-:W-:-:S07]  /*2720*/  DFMA R2, R2, UR8, R10 ;  /* 0x0000000802027c2b */ /* 0x002fce000800000a */
[----:B------:R-:W-:Y:S01]  /*2730*/  STG.E.64 desc[UR6][R4.64], R2 ;  /* 0x0000000204007986 */ /* 0x000fe2000c101b06 */
[----:B------:R-:W-:Y:S05]  /*2740*/  EXIT ;  /* 0x000000000000794d */ /* 0x000fea0003800000 */
        .weak           $__internal_0_$__cuda_sm20_div_rn_f64_full
        .type           $__internal_0_$__cuda_sm20_div_rn_f64_full,@function
        .size           $__internal_0_$__cuda_sm20_div_rn_f64_full,(.L_x_160 - $__internal_0_$__cuda_sm20_div_rn_f64_full)
$__internal_0_$__cuda_sm20_div_rn_f64_full:
[C---:B------:R-:W-:Y:S01]  /*2750*/  FSETP.GEU.AND P0, PT, |R25|.reuse, 1.469367938527859385e-39, PT ;  /* 0x001000001900780b */ /* 0x040fe20003f0e200 */
[----:B------:R-:W-:Y:S01]  /*2760*/  IMAD.MOV.U32 R31, RZ, RZ, R11 ;  /* 0x000000ffff1f7224 */ /* 0x000fe200078e000b */
[----:B------:R-:W-:Y:S01]  /*2770*/  LOP3.LUT R22, R25, 0x800fffff, RZ, 0xc0, !PT ;  /* 0x800fffff19167812 */ /* 0x000fe200078ec0ff */
[----:B------:R-:W-:Y:S01]  /*2780*/  IMAD.MOV.U32 R30, RZ, RZ, R10 ;  /* 0x000000ffff1e7224 */ /* 0x000fe200078e000a */
[----:B------:R-:W-:Y:S01]  /*2790*/  MOV R28, 0x1 ;  /* 0x00000001001c7802 */ /* 0x000fe20000000f00 */
[----:B------:R-:W-:Y:S01]  /*27a0*/  BSSY.RECONVERGENT B1, `(.L_x_40) ;  /* 0x0000059000017945 */ /* 0x000fe20003800200 */
[----:B------:R-:W-:Y:S02]  /*27b0*/  LOP3.LUT R23, R22, 0x3ff00000, RZ, 0xfc, !PT ;  /* 0x3ff0000016177812 */ /* 0x000fe400078efcff */
[----:B------:R-:W-:Y:S02]  /*27c0*/  MOV R22, R24 ;  /* 0x0000001800167202 */ /* 0x000fe40000000f00 */
[----:B------:R-:W-:-:S02]  /*27d0*/  FSETP.GEU.AND P3, PT, |R31|, 1.469367938527859385e-39, PT ;  /* 0x001000001f00780b */ /* 0x000fc40003f6e200 */
[----:B------:R-:W-:Y:S01]  /*27e0*/  LOP3.LUT R9, R31, 0x7ff00000, RZ, 0xc0, !PT ;  /* 0x7ff000001f097812 */ /* 0x000fe200078ec0ff */
[----:B------:R-:W-:Y:S01]  /*27f0*/  @!P0 DMUL R22, R24, 8.98846567431157953865e+307 ;  /* 0x7fe0000018168828 */ /* 0x000fe20000000000 */
[----:B------:R-:W-:-:S04]  /*2800*/  LOP3.LUT R12, R25, 0x7ff00000, RZ, 0xc0, !PT ;  /* 0x7ff00000190c7812 */ /* 0x000fc800078ec0ff */
[----:B------:R-:W-:Y:S01]  /*2810*/  ISETP.GE.U32.AND P2, PT, R9, R12, PT ;  /* 0x0000000c0900720c */ /* 0x000fe20003f46070 */
[----:B------:R-:W0:Y:S04]  /*2820*/  MUFU.RCP64H R29, R23 ;  /* 0x00000017001d7308 */ /* 0x000e280000001800 */
[----:B------:R-:W-:Y:S02]  /*2830*/  @!P3 LOP3.LUT R10, R25, 0x7ff00000, RZ, 0xc0, !PT ;  /* 0x7ff00000190ab812 */ /* 0x000fe400078ec0ff */
[----:B------:R-:W-:Y:S02]  /*2840*/  @!P3 MOV R34, RZ ;  /* 0x000000ff0022b202 */ /* 0x000fe40000000f00 */
[----:B------:R-:W-:Y:S01]  /*2850*/  @!P3 ISETP.GE.U32.AND P4, PT, R9, R10, PT ;  /* 0x0000000a0900b20c */ /* 0x000fe20003f86070 */
[----:B------:R-:W-:Y:S01]  /*2860*/  IMAD.MOV.U32 R10, RZ, RZ, 0x1ca00000 ;  /* 0x1ca00000ff0a7424 */ /* 0x000fe200078e00ff */
[----:B------:R-:W-:-:S04]  /*2870*/  @!P0 LOP3.LUT R12, R23, 0x7ff00000, RZ, 0xc0, !PT ;  /* 0x7ff00000170c8812 */ /* 0x000fc800078ec0ff */
[C---:B------:R-:W-:Y:S02]  /*2880*/  @!P3 SEL R13, R10.reuse, 0x63400000, !P4 ;  /* 0x634000000a0db807 */ /* 0x040fe40006000000 */
[----:B------:R-:W-:Y:S01]  /*2890*/  SEL R11, R10, 0x63400000, !P2 ;  /* 0x634000000a0b7807 */ /* 0x000fe20005000000 */
[----:B0-----:R-:W-:Y:S01]  /*28a0*/  DFMA R32, R28, -R22, 1 ;  /* 0x3ff000001c20742b */ /* 0x001fe20000000816 */
[----:B------:R-:W-:-:S04]  /*28b0*/  @!P3 LOP3.LUT R13, R13, 0x80000000, R31, 0xf8, !PT ;  /* 0x800000000d0db812 */ /* 0x000fc800078ef81f */
[----:B------:R-:W-:-:S03]  /*28c0*/  @!P3 LOP3.LUT R35, R13, 0x100000, RZ, 0xfc, !PT ;  /* 0x001000000d23b812 */ /* 0x000fc600078efcff */
[----:B------:R-:W-:-:S08]  /*28d0*/  DFMA R32, R32, R32, R32 ;  /* 0x000000202020722b */ /* 0x000fd00000000020 */
[----:B------:R-:W-:Y:S01]  /*28e0*/  DFMA R28, R28, R32, R28 ;  /* 0x000000201c1c722b */ /* 0x000fe2000000001c */
[----:B------:R-:W-:Y:S01]  /*28f0*/  LOP3.LUT R33, R11, 0x800fffff, R31, 0xf8, !PT ;  /* 0x800fffff0b217812 */ /* 0x000fe200078ef81f */
[----:B------:R-:W-:Y:S02]  /*2900*/  IMAD.MOV.U32 R32, RZ, RZ, R30 ;  /* 0x000000ffff207224 */ /* 0x000fe400078e001e */
[----:B------:R-:W-:-:S04]  /*2910*/  IMAD.MOV.U32 R11, RZ, RZ, R9 ;  /* 0x000000ffff0b7224 */ /* 0x000fc800078e0009 */
[----:B------:R-:W-:Y:S02]  /*2920*/  DFMA R36, R28, -R22, 1 ;  /* 0x3ff000001c24742b */ /* 0x000fe40000000816 */
[----:B------:R-:W-:-:S06]  /*2930*/  @!P3 DFMA R32, R32, 2, -R34 ;  /* 0x400000002020b82b */ /* 0x000fcc0000000822 */
[----:B------:R-:W-:-:S04]  /*2940*/  DFMA R36, R28, R36, R28 ;  /* 0x000000241c24722b */ /* 0x000fc8000000001c */
[----:B------:R-:W-:-:S04]  /*2950*/  @!P3 LOP3.LUT R11, R33, 0x7ff00000, RZ, 0xc0, !PT ;  /* 0x7ff00000210bb812 */ /* 0x000fc800078ec0ff */
[----:B------:R-:W-:Y:S01]  /*2960*/  DMUL R34, R36, R32 ;  /* 0x0000002024227228 */ /* 0x000fe20000000000 */
[----:B------:R-:W-:-:S05]  /*2970*/  VIADD R13, R11, 0xffffffff ;  /* 0xffffffff0b0d7836 */ /* 0x000fca0000000000 */
[----:B------:R-:W-:Y:S02]  /*2980*/  ISETP.GT.U32.AND P0, PT, R13, 0x7feffffe, PT ;  /* 0x7feffffe0d00780c */ /* 0x000fe40003f04070 */
[----:B------:R-:W-:Y:S01]  /*2990*/  IADD3 R13, PT, PT, R12, -0x1, RZ ;  /* 0xffffffff0c0d7810 */ /* 0x000fe20007ffe0ff */
[----:B------:R-:W-:-:S03]  /*29a0*/  DFMA R28, R34, -R22, R32 ;  /* 0x80000016221c722b */ /* 0x000fc60000000020 */
[----:B------:R-:W-:-:S05]  /*29b0*/  ISETP.GT.U32.OR P0, PT, R13, 0x7feffffe, P0 ;  /* 0x7feffffe0d00780c */ /* 0x000fca0000704470 */
[----:B------:R-:W-:-:S08]  /*29c0*/  DFMA R28, R36, R28, R34 ;  /* 0x0000001c241c722b */ /* 0x000fd00000000022 */
[----:B------:R-:W-:Y:S05]  /*29d0*/  @P0 BRA `(.L_x_41) ;  /* 0x0000000000740947 */ /* 0x000fea0003800000 */
[----:B------:R-:W-:-:S04]  /*29e0*/  LOP3.LUT R12, R25, 0x7ff00000, RZ, 0xc0, !PT ;  /* 0x7ff00000190c7812 */ /* 0x000fc800078ec0ff */
[CC--:B------:R-:W-:Y:S02]  /*29f0*/  VIADDMNMX R11, R9.reuse, -R12.reuse, 0xb9600000, !PT ;  /* 0xb9600000090b7446 */ /* 0x0c0fe4000780090c */
[----:B------:R-:W-:Y:S02]  /*2a00*/  ISETP.GE.U32.AND P0, PT, R9, R12, PT ;  /* 0x0000000c0900720c */ /* 0x000fe40003f06070 */
[----:B------:R-:W-:Y:S02]  /*2a10*/  VIMNMX R11, PT, PT, R11, 0x46a00000, PT ;  /* 0x46a000000b0b7848 */ /* 0x000fe40003fe0100 */
[----:B------:R-:W-:Y:S02]  /*2a20*/  SEL R10, R10, 0x63400000, !P0 ;  /* 0x634000000a0a7807 */ /* 0x000fe40004000000 */
[----:B------:R-:W-:-:S03]  /*2a30*/  MOV R12, RZ ;  /* 0x000000ff000c7202 */ /* 0x000fc60000000f00 */
[----:B------:R-:W-:-:S04]  /*2a40*/  IMAD.IADD R10, R11, 0x1, -R10 ;  /* 0x000000010b0a7824 */ /* 0x000fc800078e0a0a */
[----:B------:R-:W-:-:S06]  /*2a50*/  VIADD R13, R10, 0x7fe00000 ;  /* 0x7fe000000a0d7836 */ /* 0x000fcc0000000000 */
[----:B------:R-:W-:-:S10]  /*2a60*/  DMUL R34, R28, R12 ;  /* 0x0000000c1c227228 */ /* 0x000fd40000000000 */
[----:B------:R-:W-:-:S13]  /*2a70*/  FSETP.GTU.AND P0, PT, |R35|, 1.469367938527859385e-39, PT ;  /* 0x001000002300780b */ /* 0x000fda0003f0c200 */
[----:B------:R-:W-:Y:S05]  /*2a80*/  @P0 BRA `(.L_x_42) ;  /* 0x0000000000a80947 */ /* 0x000fea0003800000 */
[----:B------:R-:W-:-:S06]  /*2a90*/  DFMA R22, R28, -R22, R32 ;  /* 0x800000161c16722b */ /* 0x000fcc0000000020 */
[----:B------:R-:W-:-:S04]  /*2aa0*/  IMAD.MOV.U32 R22, RZ, RZ, RZ ;  /* 0x000000ffff167224 */ /* 0x000fc800078e00ff */
[C---:B------:R-:W-:Y:S02]  /*2ab0*/  FSETP.NEU.AND P0, PT, R23.reuse, RZ, PT ;  /* 0x000000ff1700720b */ /* 0x040fe40003f0d000 */
[----:B------:R-:W-:-:S04]  /*2ac0*/  LOP3.LUT R24, R23, 0x80000000, R25, 0x48, !PT ;  /* 0x8000000017187812 */ /* 0x000fc800078e4819 */
[----:B------:R-:W-:-:S07]  /*2ad0*/  LOP3.LUT R23, R24, R13, RZ, 0xfc, !PT ;  /* 0x0000000d18177212 */ /* 0x000fce00078efcff */
[----:B------:R-:W-:Y:S05]  /*2ae0*/  @!P0 BRA `(.L_x_42) ;  /* 0x0000000000908947 */ /* 0x000fea0003800000 */
[----:B------:R-:W-:Y:S01]  /*2af0*/  IMAD.MOV R13, RZ, RZ, -R10 ;  /* 0x000000ffff0d7224 */ /* 0x000fe200078e0a0a */
[----:B------:R-:W-:Y:S02]  /*2b00*/  MOV R12, RZ ;  /* 0x000000ff000c7202 */ /* 0x000fe40000000f00 */
[----:B------:R-:W-:-:S04]  /*2b10*/  IADD3 R10, PT, PT, -R10, -0x43300000, RZ ;  /* 0xbcd000000a0a7810 */ /* 0x000fc80007ffe1ff */
[----:B------:R-:W-:Y:S02]  /*2b20*/  DFMA R12, R34, -R12, R28 ;  /* 0x8000000c220c722b */ /* 0x000fe4000000001c */
[----:B------:R-:W-:-:S08]  /*2b30*/  DMUL.RP R28, R28, R22 ;  /* 0x000000161c1c7228 */ /* 0x000fd00000008000 */
[----:B------:R-:W-:Y:S02]  /*2b40*/  FSETP.NEU.AND P0, PT, |R13|, R10, PT ;  /* 0x0000000a0d00720b */ /* 0x000fe40003f0d200 */
[----:B------:R-:W-:Y:S02]  /*2b50*/  LOP3.LUT R24, R29, R24, RZ, 0x3c, !PT ;  /* 0x000000181d187212 */ /* 0x000fe400078e3cff */
[----:B------:R-:W-:Y:S02]  /*2b60*/  FSEL R10, R28, R34, !P0 ;  /* 0x000000221c0a7208 */ /* 0x000fe40004000000 */
[----:B------:R-:W-:-:S03]  /*2b70*/  FSEL R11, R24, R35, !P0 ;  /* 0x00000023180b7208 */ /* 0x000fc60004000000 */
[----:B------:R-:W-:Y:S02]  /*2b80*/  IMAD.MOV.U32 R34, RZ, RZ, R10 ;  /* 0x000000ffff227224 */ /* 0x000fe400078e000a */
[----:B------:R-:W-:Y:S01]  /*2b90*/  IMAD.MOV.U32 R35, RZ, RZ, R11 ;  /* 0x000000ffff237224 */ /* 0x000fe200078e000b */
[----:B------:R-:W-:Y:S06]  /*2ba0*/  BRA `(.L_x_42) ;  /* 0x0000000000607947 */ /* 0x000fec0003800000 */
.L_x_41:
[----:B------:R-:W-:-:S14]  /*2bb0*/  DSETP.NAN.AND P0, PT, R30, R30, PT ;  /* 0x0000001e1e00722a */ /* 0x000fdc0003f08000 */
[----:B------:R-:W-:Y:S05]  /*2bc0*/  @P0 BRA `(.L_x_43) ;  /* 0x00000000004c0947 */ /* 0x000fea0003800000 */
[----:B------:R-:W-:-:S14]  /*2bd0*/  DSETP.NAN.AND P0, PT, R24, R24, PT ;  /* 0x000000181800722a */ /* 0x000fdc0003f08000 */
[----:B------:R-:W-:Y:S05]  /*2be0*/  @P0 BRA `(.L_x_44) ;  /* 0x0000000000340947 */ /* 0x000fea0003800000 */
[----:B------:R-:W-:Y:S01]  /*2bf0*/  ISETP.NE.AND P0, PT, R11, R12, PT ;  /* 0x0000000c0b00720c */ /* 0x000fe20003f05270 */
[----:B------:R-:W-:Y:S01]  /*2c00*/  IMAD.MOV.U32 R35, RZ, RZ, -0x80000 ;  /* 0xfff80000ff237424 */ /* 0x000fe200078e00ff */
[----:B------:R-:W-:-:S11]  /*2c10*/  MOV R34, 0x0 ;  /* 0x0000000000227802 */ /* 0x000fd60000000f00 */
[----:B------:R-:W-:Y:S05]  /*2c20*/  @!P0 BRA `(.L_x_42) ;  /* 0x0000000000408947 */ /* 0x000fea0003800000 */
[----:B------:R-:W-:Y:S02]  /*2c30*/  ISETP.NE.AND P0, PT, R11, 0x7ff00000, PT ;  /* 0x7ff000000b00780c */ /* 0x000fe40003f05270 */
[----:B------:R-:W-:Y:S02]  /*2c40*/  LOP3.LUT R25, R31, 0x80000000, R25, 0x48, !PT ;  /* 0x800000001f197812 */ /* 0x000fe400078e4819 */
[----:B------:R-:W-:-:S13]  /*2c50*/  ISETP.EQ.OR P0, PT, R12, RZ, !P0 ;  /* 0x000000ff0c00720c */ /* 0x000fda0004702670 */
[----:B------:R-:W-:Y:S01]  /*2c60*/  @P0 LOP3.LUT R9, R25, 0x7ff00000, RZ, 0xfc, !PT ;  /* 0x7ff0000019090812 */ /* 0x000fe200078efcff */
[----:B------:R-:W-:Y:S01]  /*2c70*/  @!P0 IMAD.MOV.U32 R34, RZ, RZ, RZ ;  /* 0x000000ffff228224 */ /* 0x000fe200078e00ff */
[----:B------:R-:W-:Y:S01]  /*2c80*/  @!P0 MOV R35, R25 ;  /* 0x0000001900238202 */ /* 0x000fe20000000f00 */
[----:B------:R-:W-:Y:S02]  /*2c90*/  @P0 IMAD.MOV.U32 R34, RZ, RZ, RZ ;  /* 0x000000ffff220224 */ /* 0x000fe400078e00ff */
[----:B------:R-:W-:Y:S01]  /*2ca0*/  @P0 IMAD.MOV.U32 R35, RZ, RZ, R9 ;  /* 0x000000ffff230224 */ /* 0x000fe200078e0009 */
[----:B------:R-:W-:Y:S06]  /*2cb0*/  BRA `(.L_x_42) ;  /* 0x00000000001c7947 */ /* 0x000fec0003800000 */
.L_x_44:
[----:B------:R-:W-:Y:S02]  /*2cc0*/  LOP3.LUT R9, R25, 0x80000, RZ, 0xfc, !PT ;  /* 0x0008000019097812 */ /* 0x000fe400078efcff */
[----:B------:R-:W-:-:S03]  /*2cd0*/  MOV R34, R24 ;  /* 0x0000001800227202 */ /* 0x000fc60000000f00 */
[----:B------:R-:W-:Y:S01]  /*2ce0*/  IMAD.MOV.U32 R35, RZ, RZ, R9 ;  /* 0x000000ffff237224 */ /* 0x000fe200078e0009 */
[----:B------:R-:W-:Y:S06]  /*2cf0*/  BRA `(.L_x_42) ;  /* 0x00000000000c7947 */ /* 0x000fec0003800000 */
.L_x_43:
[----:B------:R-:W-:Y:S01]  /*2d00*/  LOP3.LUT R9, R31, 0x80000, RZ, 0xfc, !PT ;  /* 0x000800001f097812 */ /* 0x000fe200078efcff */
[----:B------:R-:W-:-:S03]  /*2d10*/  IMAD.MOV.U32 R34, RZ, RZ, R30 ;  /* 0x000000ffff227224 */ /* 0x000fc600078e001e */
[----:B------:R-:W-:-:S07]  /*2d20*/  MOV R35, R9 ;  /* 0x0000000900237202 */ /* 0x000fce0000000f00 */
.L_x_42:
[----:B------:R-:W-:Y:S05]  /*2d30*/  BSYNC.RECONVERGENT B1 ;  /* 0x0000000000017941 */ /* 0x000fea0003800200 */
.L_x_40:
[----:B------:R-:W-:Y:S01]  /*2d40*/  MOV R12, R0 ;  /* 0x00000000000c7202 */ /* 0x000fe20000000f00 */
[----:B------:R-:W-:Y:S02]  /*2d50*/  IMAD.MOV.U32 R13, RZ, RZ, 0x0 ;  /* 0x00000000ff0d7424 */ /* 0x000fe400078e00ff */
[----:B------:R-:W-:Y:S02]  /*2d60*/  IMAD.MOV.U32 R10, RZ, RZ, R34 ;  /* 0x000000ffff0a7224 */ /* 0x000fe400078e0022 */
[----:B------:R-:W-:Y:S01]  /*2d70*/  IMAD.MOV.U32 R9, RZ, RZ, R35 ;  /* 0x000000ffff097224 */ /* 0x000fe200078e0023 */
[----:B------:R-:W-:Y:S06]  /*2d80*/  RET.REL.NODEC R12 `(_Z9oneVertexiidiiPKiS0_S0_Pd) ;  /* 0xffffffd00c9c7950 */ /* 0x000fec0003c3ffff */
.L_x_45:
[----:B------:R-:W-:-:S00]  /*2d90*/  BRA `(.L_x_45) ;  /* 0xfffffffc00fc7947 */ /* 0x000fc0000383ffff */
[----:B------:R-:W-:-:S00]  /*2da0*/  NOP ;  /* 0x0000000000007918 */ /* 0x000fc00000000000 */
        /* <DEDUP_REMOVED lines=13> */
.L_x_160:


//--------------------- .text._Z9allVertexidiiPKiS0_S0_Pd --------------------------
	.section	.text._Z9allVertexidiiPKiS0_S0_Pd,"ax",@progbits
	.align	128
        .global         _Z9allVertexidiiPKiS0_S0_Pd
        .type           _Z9allVertexidiiPKiS0_S0_Pd,@function
        .size           _Z9allVertexidiiPKiS0_S0_Pd,(.L_x_161 - _Z9allVertexidiiPKiS0_S0_Pd)
        .other          _Z9allVertexidiiPKiS0_S0_Pd,@"STO_CUDA_ENTRY STV_DEFAULT"
_Z9allVertexidiiPKiS0_S0_Pd:
.text._Z9allVertexidiiPKiS0_S0_Pd:
[----:B------:R-:W-:Y:S08]  /*0000*/  LDC R1, c[0x0][0x37c] ;  /* 0x0000df00ff017b82 */ /* 0x000ff00000000800 */
[----:B------:R-:W0:Y:S08]  /*0010*/  S2UR UR6, SR_CTAID.X ;  /* 0x00000000000679c3 */ /* 0x000e300000002500 */
[----:B------:R-:W0:Y:S02]  /*0020*/  LDC R24, c[0x0][0x380] ;  /* 0x0000e000ff187b82 */ /* 0x000e240000000800 */
[----:B0-----:R-:W-:-:S13]  /*0030*/  ISETP.LE.AND P0, PT, R24, UR6, PT ;  /* 0x0000000618007c0c */ /* 0x001fda000bf03270 */
[----:B------:R-:W-:Y:S05]  /*0040*/  @P0 EXIT ;  /* 0x000000000000094d */ /* 0x000fea0003800000 */
[----:B------:R-:W0:Y:S01]  /*0050*/  I2F.F64.U32 R24, R24 ;  /* 0x0000001800187312 */ /* 0x000e220000201800 */
[----:B------:R-:W-:Y:S01]  /*0060*/  IMAD.MOV.U32 R2, RZ, RZ, 0x1 ;  /* 0x00000001ff027424 */ /* 0x000fe200078e00ff */
[----:B------:R-:W1:Y:S01]  /*0070*/  LDC.64 R20, c[0x0][0x388] ;  /* 0x0000e200ff147b82 */ /* 0x000e620000000a00 */
[----:B------:R-:W2:Y:S01]  /*0080*/  S2R R12, SR_TID.X ;  /* 0x00000000000c7919 */ /* 0x000ea20000002100 */
[----:B------:R-:W-:Y:S01]  /*0090*/  UMOV UR4, 0x400 ;  /* 0x0000040000047882 */ /* 0x000fe20000000000 */
[----:B------:R-:W-:-:S05]  /*00a0*/  IMAD.U32 R11, RZ, RZ, UR6 ;  /* 0x00000006ff0b7e24 */ /* 0x000fca000f8e00ff */
[----:B------:R-:W3:Y:S01]  /*00b0*/  S2UR UR5, SR_CgaCtaId ;  /* 0x00000000000579c3 */ /* 0x000ee20000008800 */
[----:B0-----:R-:W0:Y:S01]  /*00c0*/  MUFU.RCP64H R3, R25 ;  /* 0x0000001900037308 */ /* 0x001e220000001800 */
[----:B-1----:R-:W-:Y:S02]  /*00d0*/  DADD R20, -R20, 1 ;  /* 0x3ff0000014147429 */ /* 0x002fe40000000100 */
[----:B0-----:R-:W-:Y:S01]  /*00e0*/  DFMA R4, -R24, R2, 1 ;  /* 0x3ff000001804742b */ /* 0x001fe20000000102 */
[----:B---3--:R-:W-:-:S07]  /*00f0*/  ULEA UR4, UR5, UR4, 0x18 ;  /* 0x0000000405047291 */ /* 0x008fce000f8ec0ff */
[----:B------:R-:W-:Y:S01]  /*0100*/  FSETP.GEU.AND P1, PT, |R21|, 6.5827683646048100446e-37, PT ;  /* 0x036000001500780b */ /* 0x000fe20003f2e200 */
[----:B------:R-:W-:Y:S01]  /*0110*/  DFMA R4, R4, R4, R4 ;  /* 0x000000040404722b */ /* 0x000fe20000000004 */
[----:B--2---:R-:W-:-:S07]  /*0120*/  LEA R10, R12, UR4, 0x3 ;  /* 0x000000040c0a7c11 */ /* 0x004fce000f8e18ff */
        /* <DEDUP_REMOVED lines=10> */
[----:B------:R-:W-:Y:S05]  /*01d0*/  CALL.REL.NOINC `($__internal_1_$__cuda_sm20_div_rn_f64_full) ;  /* 0x00000024004c7944 */ /* 0x000fea0003c00000 */
[----:B------:R-:W-:Y:S02]  /*01e0*/  IMAD.MOV.U32 R2, RZ, RZ, R0 ;  /* 0x000000ffff027224 */ /* 0x000fe400078e0000 */
[----:B------:R-:W-:-:S07]  /*01f0*/  IMAD.MOV.U32 R3, RZ, RZ, R13 ;  /* 0x000000ffff037224 */ /* 0x000fce00078e000d */
.L_x_46:
[----:B------:R-:W0:Y:S02]  /*0200*/  LDCU.64 UR6, c[0x0][0x358] ;  /* 0x00006b00ff0677ac */ /* 0x000e240008000a00 */
.L_x_88:
[----:B01----:R-:W1:Y:S01]  /*0210*/  LDC.64 R4, c[0x0][0x3a0] ;  /* 0x0000e800ff047b82 */ /* 0x003e620000000a00 */
[----:B------:R-:W2:Y:S01]  /*0220*/  LDCU UR4, c[0x0][0x394] ;  /* 0x00007280ff0477ac */ /* 0x000ea20008000800 */
[----:B-1----:R-:W-:-:S05]  /*0230*/  IMAD.WIDE.U32 R4, R11, 0x4, R4 ;  /* 0x000000040b047825 */ /* 0x002fca00078e0004 */
[----:B0-----:R-:W3:Y:S04]  /*0240*/  LDG.E R7, desc[UR6][R4.64] ;  /* 0x0000000604077981 */ /* 0x001ee8000c1e1900 */
[----:B------:R-:W4:Y:S01]  /*0250*/  LDG.E R8, desc[UR6][R4.64+0x4] ;  /* 0x0000040604087981 */ /* 0x000f22000c1e1900 */
[----:B------:R-:W-:Y:S01]  /*0260*/  BSSY.RECONVERGENT B0, `(.L_x_47) ;  /* 0x00001f5000007945 */ /* 0x000fe20003800200 */
[----:B------:R-:W-:Y:S02]  /*0270*/  CS2R R26, SRZ ;  /* 0x00000000001a7805 */ /* 0x000fe4000001ff00 */
[----:B---3--:R-:W-:-:S04]  /*0280*/  IADD3 R9, PT, PT, R7, R12, RZ ;  /* 0x0000000c07097210 */ /* 0x008fc80007ffe0ff */
[----:B----4-:R-:W-:-:S13]  /*0290*/  ISETP.GE.AND P0, PT, R9, R8, PT ;  /* 0x000000080900720c */ /* 0x010fda0003f06270 */
[----:B--2---:R-:W-:Y:S05]  /*02a0*/  @P0 BRA `(.L_x_48) ;  /* 0x0000001c00c00947 */ /* 0x004fea0003800000 */
[----:B------:R-:W-:Y:S01]  /*02b0*/  LOP3.LUT R5, RZ, R12, RZ, 0x33, !PT ;  /* 0x0000000cff057212 */ /* 0x000fe200078e33ff */
[----:B------:R-:W-:Y:S01]  /*02c0*/  BSSY.RECONVERGENT B2, `(.L_x_49) ;  /* 0x00000f8000027945 */ /* 0x000fe20003800200 */
[----:B------:R-:W-:Y:S02]  /*02d0*/  VIADDMNMX R8, R9, 0x400, R8, !PT ;  /* 0x0000040009087846 */ /* 0x000fe40007800108 */
[----:B------:R-:W-:Y:S02]  /*02e0*/  CS2R R26, SRZ ;  /* 0x00000000001a7805 */ /* 0x000fe4000001ff00 */
[----:B------:R-:W-:-:S04]  /*02f0*/  IADD3 R8, PT, PT, -R7, R8, R5 ;  /* 0x0000000807087210 */ /* 0x000fc80007ffe105 */
[C---:B------:R-:W-:Y:S02]  /*0300*/  ISETP.GE.U32.AND P0, PT, R8.reuse, 0x1c00, PT ;  /* 0x00001c000800780c */ /* 0x040fe40003f06070 */
[----:B------:R-:W-:-:S11]  /*0310*/  LEA.HI R7, R8, 0x1, RZ, 0x16 ;  /* 0x0000000108077811 */ /* 0x000fd600078fb0ff */
[----:B------:R-:W-:Y:S05]  /*0320*/  @!P0 BRA `(.L_x_50) ;  /* 0x0000000c00c48947 */ /* 0x000fea0003800000 */
[----:B------:R-:W0:Y:S01]  /*0330*/  LDC R6, c[0x0][0x380] ;  /* 0x0000e000ff067b82 */ /* 0x000e220000000800 */
[----:B------:R-:W-:Y:S02]  /*0340*/  LOP3.LUT R5, R7, 0x7ffff8, RZ, 0xc0, !PT ;  /* 0x007ffff807057812 */ /* 0x000fe400078ec0ff */
[----:B------:R-:W-:-:S03]  /*0350*/  CS2R R26, SRZ ;  /* 0x00000000001a7805 */ /* 0x000fc6000001ff00 */
[----:B------:R-:W-:Y:S02]  /*0360*/  IMAD.MOV R5, RZ, RZ, -R5 ;  /* 0x000000ffff057224 */ /* 0x000fe400078e0a05 */
[----:B------:R-:W1:Y:S05]  /*0370*/  LDC.64 R18, c[0x0][0x3b0] ;  /* 0x0000ec00ff127b82 */ /* 0x000e6a0000000a00 */
.L_x_67:
[----:B------:R-:W2:Y:S08]  /*0380*/  LDC.64 R16, c[0x0][0x398] ;  /* 0x0000e600ff107b82 */ /* 0x000eb00000000a00 */
[----:B------:R-:W3:Y:S01]  /*0390*/  LDC.64 R14, c[0x0][0x3a8] ;  /* 0x0000ea00ff0e7b82 */ /* 0x000ee20000000a00 */
[----:B--2---:R-:W-:-:S05]  /*03a0*/  IMAD.WIDE R16, R9, 0x4, R16 ;  /* 0x0000000409107825 */ /* 0x004fca00078e0210 */
[----:B------:R-:W3:Y:S02]  /*03b0*/  LDG.E R13, desc[UR6][R16.64] ;  /* 0x00000006100d7981 */ /* 0x000ee4000c1e1900 */
[----:B---3--:R-:W-:-:S05]  /*03c0*/  IMAD.WIDE R14, R13, 0x4, R14 ;  /* 0x000000040d0e7825 */ /* 0x008fca00078e020e */
[----:B------:R-:W2:Y:S01]  /*03d0*/  LDG.E R24, desc[UR6][R14.64] ;  /* 0x000000060e187981 */ /* 0x000ea2000c1e1900 */
[----:B0-----:R-:W-:-:S04]  /*03e0*/  IMAD R21, R6, UR4, R13 ;  /* 0x0000000406157c24 */ /* 0x001fc8000f8e020d */
[----:B-1----:R-:W-:-:S06]  /*03f0*/  IMAD.WIDE R20, R21, 0x8, R18 ;  /* 0x0000000815147825 */ /* 0x002fcc00078e0212 */
[----:B------:R-:W3:Y:S01]  /*0400*/  LDG.E.64 R20, desc[UR6][R20.64] ;  /* 0x0000000614147981 */ /* 0x000ee2000c1e1b00 */
[----:B------:R-:W-:Y:S01]  /*0410*/  IMAD.MOV.U32 R22, RZ, RZ, 0x1 ;  /* 0x00000001ff167424 */ /* 0x000fe200078e00ff */
[----:B------:R-:W-:Y:S01]  /*0420*/  BSSY.RECONVERGENT B3, `(.L_x_51) ;  /* 0x0000015000037945 */ /* 0x000fe20003800200 */
[----:B------:R-:W-:-:S05]  /*0430*/  VIADD R5, R5, 0x8 ;  /* 0x0000000805057836 */ /* 0x000fca0000000000 */
[----:B------:R-:W-:Y:S01]  /*0440*/  ISETP.NE.AND P1, PT, R5, RZ, PT ;  /* 0x000000ff0500720c */ /* 0x000fe20003f25270 */
        /* <DEDUP_REMOVED lines=16> */
[----:B------:R-:W-:Y:S01]  /*0550*/  IMAD.MOV.U32 R28, RZ, RZ, R0 ;  /* 0x000000ffff1c7224 */ /* 0x000fe200078e0000 */
[----:B------:R-:W-:-:S07]  /*0560*/  MOV R29, R13 ;  /* 0x0000000d001d7202 */ /* 0x000fce0000000f00 */
.L_x_52:
[----:B------:R-:W-:Y:S05]  /*0570*/  BSYNC.RECONVERGENT B3 ;  /* 0x0000000000037941 */ /* 0x000fea0003800200 */
.L_x_51:
[----:B------:R-:W2:Y:S01]  /*0580*/  LDG.E R13, desc[UR6][R16.64+0x1000] ;  /* 0x00100006100d7981 */ /* 0x000ea2000c1e1900 */
[----:B------:R-:W2:Y:S02]  /*0590*/  LDC.64 R14, c[0x0][0x3a8] ;  /* 0x0000ea00ff0e7b82 */ /* 0x000ea40000000a00 */
        /* <DEDUP_REMOVED lines=26> */
.L_x_54:
[----:B------:R-:W-:Y:S05]  /*0740*/  BSYNC.RECONVERGENT B3 ;  /* 0x0000000000037941 */ /* 0x000fea0003800200 */
.L_x_53:
        /* <DEDUP_REMOVED lines=25> */
[----:B------:R-:W-:Y:S01]  /*08e0*/  MOV R28, R0 ;  /* 0x00000000001c7202 */ /* 0x000fe20000000f00 */
[----:B------:R-:W-:-:S07]  /*08f0*/  IMAD.MOV.U32 R29, RZ, RZ, R13 ;  /* 0x000000ffff1d7224 */ /* 0x000fce00078e000d */
.L_x_56:
[----:B------:R-:W-:Y:S05]  /*0900*/  BSYNC.RECONVERGENT B3 ;  /* 0x0000000000037941 */ /* 0x000fea0003800200 */
.L_x_55:
        /* <DEDUP_REMOVED lines=27> */
.L_x_58:
[----:B------:R-:W-:Y:S05]  /*0ac0*/  BSYNC.RECONVERGENT B3 ;  /* 0x0000000000037941 */ /* 0x000fea0003800200 */
.L_x_57:
        /* <DEDUP_REMOVED lines=27> */
.L_x_60:
[----:B------:R-:W-:Y:S05]  /*0c80*/  BSYNC.RECONVERGENT B3 ;  /* 0x0000000000037941 */ /* 0x000fea0003800200 */
.L_x_59:
        /* <DEDUP_REMOVED lines=26> */
[----:B------:R-:W-:Y:S05]  /*0e30*/  CALL.REL.NOINC `($__internal_1_$__cuda_sm20_div_rn_f64_full) ;  /* 0x0000001800347944 */ /* 0x000fea0003c00000 */
[----:B------:R-:W-:Y:S01]  /*0e40*/  IMAD.MOV.U32 R20, RZ, RZ, R0 ;  /* 0x000000ffff147224 */ /* 0x000fe200078e0000 */
[----:B------:R-:W-:-:S07]  /*0e50*/  MOV R21, R13 ;  /* 0x0000000d00157202 */ /* 0x000fce0000000f00 */
.L_x_62:
[----:B------:R-:W-:Y:S05]  /*0e60*/  BSYNC.RECONVERGENT B3 ;  /* 0x0000000000037941 */ /* 0x000fea0003800200 */
.L_x_61:
        /* <DEDUP_REMOVED lines=27> */
[----:B------:R-:W-:Y:S01]  /*1020*/  MOV R28, R0 ;  /* 0x00000000001c7202 */ /* 0x000fe20000000f00 */
[----:B------:R-:W-:-:S07]  /*1030*/  IMAD.MOV.U32 R29, RZ, RZ, R13 ;  /* 0x000000ffff1d7224 */ /* 0x000fce00078e000d */
.L_x_64:
[----:B------:R-:W-:Y:S05]  /*1040*/  BSYNC.RECONVERGENT B3 ;  /* 0x0000000000037941 */ /* 0x000fea0003800200 */
.L_x_63:
        /* <DEDUP_REMOVED lines=27> */
.L_x_66:
[----:B------:R-:W-:Y:S05]  /*1200*/  BSYNC.RECONVERGENT B3 ;  /* 0x0000000000037941 */ /* 0x000fea0003800200 */
.L_x_65:
[----:B------:R-:W-:Y:S01]  /*1210*/  DADD R26, R26, R14 ;  /* 0x000000001a1a7229 */ /* 0x000fe2000000000e */
[----:B------:R-:W-:Y:S01]  /*1220*/  VIADD R9, R9, 0x2000 ;  /* 0x0000200009097836 */ /* 0x000fe20000000000 */
[----:B------:R-:W-:Y:S09]  /*1230*/  @P1 BRA `(.L_x_67) ;  /* 0xfffffff000501947 */ /* 0x000ff2000383ffff */
.L_x_50:
[----:B------:R-:W-:Y:S05]  /*1240*/  BSYNC.RECONVERGENT B2 ;  /* 0x0000000000027941 */ /* 0x000fea0003800200 */
.L_x_49:
[----:B------:R-:W-:-:S13]  /*1250*/  LOP3.LUT P0, R0, R7, 0x7, RZ, 0xc0, !PT ;  /* 0x0000000707007812 */ /* 0x000fda000780c0ff */
        /* <DEDUP_REMOVED lines=36> */
.L_x_71:
[----:B------:R-:W-:Y:S05]  /*14a0*/  BSYNC.RECONVERGENT B3 ;  /* 0x0000000000037941 */ /* 0x000fea0003800200 */
.L_x_70:
        /* <DEDUP_REMOVED lines=31> */
.L_x_73:
[----:B------:R-:W-:Y:S05]  /*16a0*/  BSYNC.RECONVERGENT B3 ;  /* 0x0000000000037941 */ /* 0x000fea0003800200 */
.L_x_72:
        /* <DEDUP_REMOVED lines=31> */
.L_x_75:
[----:B------:R-:W-:Y:S05]  /*18a0*/  BSYNC.RECONVERGENT B3 ;  /* 0x0000000000037941 */ /* 0x000fea0003800200 */
.L_x_74:
        /* <DEDUP_REMOVED lines=31> */
.L_x_77:
[----:B------:R-:W-:Y:S05]  /*1aa0*/  BSYNC.RECONVERGENT B3 ;  /* 0x0000000000037941 */ /* 0x000fea0003800200 */
.L_x_76:
[----:B------:R-:W-:Y:S01]  /*1ab0*/  DADD R26, R16, R26 ;  /* 0x00000000101a7229 */ /* 0x000fe2000000001a */
[----:B------:R-:W-:-:S10]  /*1ac0*/  VIADD R9, R9, 0x1000 ;  /* 0x0000100009097836 */ /* 0x000fd40000000000 */
.L_x_69:
[----:B------:R-:W-:Y:S05]  /*1ad0*/  BSYNC.RECONVERGENT B2 ;  /* 0x0000000000027941 */ /* 0x000fea0003800200 */
.L_x_68:
        /* <DEDUP_REMOVED lines=37> */
.L_x_81:
[----:B------:R-:W-:Y:S05]  /*1d30*/  BSYNC.RECONVERGENT B3 ;  /* 0x0000000000037941 */ /* 0x000fea0003800200 */
.L_x_80:
        /* <DEDUP_REMOVED lines=31> */
.L_x_83:
[----:B------:R-:W-:Y:S05]  /*1f30*/  BSYNC.RECONVERGENT B3 ;  /* 0x0000000000037941 */ /* 0x000fea0003800200 */
.L_x_82:
[----:B------:R-:W-:Y:S01]  /*1f40*/  DADD R26, R26, R6 ;  /* 0x000000001a1a7229 */ /* 0x000fe20000000006 */
[----:B------:R-:W-:-:S10]  /*1f50*/  VIADD R9, R9, 0x800 ;  /* 0x0000080009097836 */ /* 0x000fd40000000000 */
.L_x_79:
[----:B------:R-:W-:Y:S05]  /*1f60*/  BSYNC.RECONVERGENT B2 ;  /* 0x0000000000027941 */ /* 0x000fea0003800200 */
.L_x_78:
        /* <DEDUP_REMOVED lines=34> */
.L_x_85:
[----:B------:R-:W-:Y:S05]  /*2190*/  BSYNC.RECONVERGENT B2 ;  /* 0x0000000000027941 */ /* 0x000fea0003800200 */
.L_x_84:
[----:B------:R-:W-:-:S11]  /*21a0*/  DADD R26, R26, R4 ;  /* 0x000000001a1a7229 */ /* 0x000fd60000000004 */
.L_x_48:
[----:B------:R-:W-:Y:S05]  /*21b0*/  BSYNC.RECONVERGENT B0 ;  /* 0x0000000000007941 */ /* 0x000fea0003800200 */
.L_x_47:
[----:B------:R-:W-:Y:S01]  /*21c0*/  STS.64 [R10], R26 ;  /* 0x0000001a0a007388 */ /* 0x000fe20000000a00 */
[----:B------:R-:W-:Y:S01]  /*21d0*/  BAR.SYNC.DEFER_BLOCKING 0x0 ;  /* 0x0000000000007b1d */ /* 0x000fe20000010000 */
[C---:B------:R-:W-:Y:S02]  /*21e0*/  ISETP.GT.U32.AND P0, PT, R12.reuse, 0x1ff, PT ;  /* 0x000001ff0c00780c */ /* 0x040fe40003f04070 */
[C---:B------:R-:W-:Y:S02]  /*21f0*/  ISETP.GT.U32.AND P1, PT, R12.reuse, 0xff, PT ;  /* 0x000000ff0c00780c */ /* 0x040fe40003f24070 */
[----:B------:R-:W-:Y:S01]  /*2200*/  ISETP.NE.AND P2, PT, R12, RZ, PT ;  /* 0x000000ff0c00720c */ /* 0x000fe20003f45270 */
[----:B------:R-:W-:-:S12]  /*2210*/  BSSY.RECONVERGENT B0, `(.L_x_86) ;  /* 0x000004a000007945 */ /* 0x000fd80003800200 */
[----:B------:R-:W-:Y:S01]  /*2220*/  @!P2 MOV R0, 0x400 ;  /* 0x000004000000a802 */ /* 0x000fe20000000f00 */
        /* <DEDUP_REMOVED lines=39> */
[----:B------:R0:W-:Y:S01]  /*24a0*/  @!P0 STS.64 [R10], R4 ;  /* 0x000000040a008388 */ /* 0x0001e20000000a00 */
[----:B------:R-:W-:Y:S01]  /*24b0*/  BAR.SYNC.DEFER_BLOCKING 0x0 ;  /* 0x0000000000007b1d */ /* 0x000fe20000010000 */
[----:B------:R-:W-:-:S05]  /*24c0*/  ISETP.GT.U32.AND P0, PT, R12, 0x1, PT ;  /* 0x000000010c00780c */ /* 0x000fca0003f04070 */
[----:B0-----:R-:W0:Y:S01]  /*24d0*/  @!P2 S2R R5, SR_CgaCtaId ;  /* 0x000000000005a919 */ /* 0x001e220000008800 */
[----:B------:R-:W-:Y:S04]  /*24e0*/  @!P1 LDS.64 R6, [R10+0x20] ;  /* 0x000020000a069984 */ /* 0x000fe80000000a00 */
[----:B------:R-:W1:Y:S01]  /*24f0*/  @!P1 LDS.64 R14, [R10] ;  /* 0x000000000a0e9984 */ /* 0x000e620000000a00 */
[----:B0-----:R-:W-:Y:S01]  /*2500*/  @!P2 LEA R0, R5, R0, 0x18 ;  /* 0x000000000500a211 */ /* 0x001fe200078ec0ff */
[----:B-1----:R-:W-:-:S07]  /*2510*/  @!P1 DADD R6, R6, R14 ;  /* 0x0000000006069229 */ /* 0x002fce000000000e */
[----:B------:R-:W-:Y:S01]  /*2520*/  @!P1 STS.64 [R10], R6 ;  /* 0x000000060a009388 */ /* 0x000fe20000000a00 */
[----:B------:R-:W-:Y:S06]  /*2530*/  BAR.SYNC.DEFER_BLOCKING 0x0 ;  /* 0x0000000000007b1d */ /* 0x000fec0000010000 */
[----:B------:R-:W-:Y:S04]  /*2540*/  @!P0 LDS.64 R8, [R10+0x10] ;  /* 0x000010000a088984 */ /* 0x000fe80000000a00 */
[----:B------:R-:W0:Y:S02]  /*2550*/  @!P0 LDS.64 R14, [R10] ;  /* 0x000000000a0e8984 */ /* 0x000e240000000a00 */
[----:B0-----:R-:W-:-:S07]  /*2560*/  @!P0 DADD R8, R8, R14 ;  /* 0x0000000008088229 */ /* 0x001fce000000000e */
[----:B------:R-:W-:Y:S01]  /*2570*/  @!P0 STS.64 [R10], R8 ;  /* 0x000000080a008388 */ /* 0x000fe20000000a00 */
[----:B------:R-:W-:Y:S06]  /*2580*/  BAR.SYNC.DEFER_BLOCKING 0x0 ;  /* 0x0000000000007b1d */ /* 0x000fec0000010000 */
[----:B------:R-:W-:Y:S04]  /*2590*/  @!P2 LDS.64 R4, [R0+0x8] ;  /* 0x000008000004a984 */ /* 0x000fe80000000a00 */
[----:B------:R-:W0:Y:S02]  /*25a0*/  @!P2 LDS.64 R6, [R10] ;  /* 0x000000000a06a984 */ /* 0x000e240000000a00 */
[----:B0-----:R-:W-:-:S07]  /*25b0*/  @!P2 DADD R4, R4, R6 ;  /* 0x000000000404a229 */ /* 0x001fce0000000006 */
[----:B------:R0:W-:Y:S01]  /*25c0*/  @!P2 STS.64 [R10], R4 ;  /* 0x000000040a00a388 */ /* 0x0001e20000000a00 */
[----:B------:R-:W-:Y:S06]  /*25d0*/  BAR.SYNC.DEFER_BLOCKING 0x0 ;  /* 0x0000000000007b1d */ /* 0x000fec0000010000 */
[----:B------:R-:W-:Y:S05]  /*25e0*/  @P2 BRA `(.L_x_87) ;  /* 0x0000000000302947 */ /* 0x000fea0003800000 */
[----:B------:R-:W1:Y:S01]  /*25f0*/  S2UR UR5, SR_CgaCtaId ;  /* 0x00000000000579c3 */ /* 0x000e620000008800 */
[----:B------:R-:W-:Y:S01]  /*2600*/  UMOV UR4, 0x400 ;  /* 0x0000040000047882 */ /* 0x000fe20000000000 */
[----:B------:R-:W2:Y:S06]  /*2610*/  LDCU.64 UR8, c[0x0][0x388] ;  /* 0x00007100ff0877ac */ /* 0x000eac0008000a00 */
[----:B------:R-:W3:Y:S08]  /*2620*/  LDC R0, c[0x0][0x380] ;  /* 0x0000e000ff007b82 */ /* 0x000ef00000000800 */
[----:B------:R-:W4:Y:S01]  /*2630*/  LDC.64 R6, c[0x0][0x3b0] ;  /* 0x0000ec00ff067b82 */ /* 0x000f220000000a00 */
[----:B-1----:R-:W-:-:S09]  /*2640*/  ULEA UR4, UR5, UR4, 0x18 ;  /* 0x0000000405047291 */ /* 0x002fd2000f8ec0ff */
[----:B0-----:R-:W2:Y:S02]  /*2650*/  LDS.64 R4, [UR4] ;  /* 0x00000004ff047984 */ /* 0x001ea40008000a00 */
[----:B------:R-:W3:Y:S02]  /*2660*/  LDCU UR4, c[0x0][0x390] ;  /* 0x00007200ff0477ac */ /* 0x000ee40008000800 */
[----:B---3--:R-:W-:-:S04]  /*2670*/  IMAD R9, R0, UR4, R11 ;  /* 0x0000000400097c24 */ /* 0x008fc8000f8e020b */
[----:B----4-:R-:W-:Y:S01]  /*2680*/  IMAD.WIDE R6, R9, 0x8, R6 ;  /* 0x0000000809067825 */ /* 0x010fe200078e0206 */
[----:B--2---:R-:W-:-:S07]  /*2690*/  DFMA R4, R4, UR8, R2 ;  /* 0x0000000804047c2b */ /* 0x004fce0008000002 */
[----:B------:R1:W-:Y:S04]  /*26a0*/  STG.E.64 desc[UR6][R6.64], R4 ;  /* 0x0000000406007986 */ /* 0x0003e8000c101b06 */
.L_x_87:
[----:B------:R-:W-:Y:S05]  /*26b0*/  BSYNC.RECONVERGENT B0 ;  /* 0x0000000000007941 */ /* 0x000fea0003800200 */
.L_x_86:
[----:B------:R-:W2:Y:S01]  /*26c0*/  LDCU UR4, c[0x0][0x380] ;  /* 0x00007000ff0477ac */ /* 0x000ea20008000800 */
[----:B------:R-:W-:-:S05]  /*26d0*/  VIADD R11, R11, 0x1000 ;  /* 0x000010000b0b7836 */ /* 0x000fca0000000000 */
[----:B--2---:R-:W-:-:S13]  /*26e0*/  ISETP.GE.AND P0, PT, R11, UR4, PT ;  /* 0x000000040b007c0c */ /* 0x004fda000bf06270 */
[----:B------:R-:W-:Y:S05]  /*26f0*/  @!P0 BRA `(.L_x_88) ;  /* 0xffffffd800c48947 */ /* 0x000fea000383ffff */
[----:B------:R-:W-:Y:S05]  /*2700*/  EXIT ;  /* 0x000000000000794d */ /* 0x000fea0003800000 */
        .weak           $__internal_1_$__cuda_sm20_div_rn_f64_full
        .type           $__internal_1_$__cuda_sm20_div_rn_f64_full,@function
        .size           $__internal_1_$__cuda_sm20_div_rn_f64_full,(.L_x_161 - $__internal_1_$__cuda_sm20_div_rn_f64_full)
$__internal_1_$__cuda_sm20_div_rn_f64_full:
[----:B------:R-:W-:Y:S01]  /*2710*/  FSETP.GEU.AND P3, PT, |R21|, 1.469367938527859385e-39, PT ;  /* 0x001000001500780b */ /* 0x000fe20003f6e200 */
[----:B------:R-:W-:Y:S01]  /*2720*/  IMAD.MOV.U32 R0, RZ, RZ, 0x1ca00000 ;  /* 0x1ca00000ff007424 */ /* 0x000fe200078e00ff */
[C---:B------:R-:W-:Y:S01]  /*2730*/  FSETP.GEU.AND P0, PT, |R25|.reuse, 1.469367938527859385e-39, PT ;  /* 0x001000001900780b */ /* 0x040fe20003f0e200 */
[----:B------:R-:W-:Y:S01]  /*2740*/  IMAD.MOV.U32 R32, RZ, RZ, 0x1 ;  /* 0x00000001ff207424 */ /* 0x000fe200078e00ff */
[----:B------:R-:W-:Y:S01]  /*2750*/  LOP3.LUT R22, R25, 0x800fffff, RZ, 0xc0, !PT ;  /* 0x800fffff19167812 */ /* 0x000fe200078ec0ff */
[----:B------:R-:W-:Y:S01]  /*2760*/  BSSY.RECONVERGENT B1, `(.L_x_89) ;  /* 0x0000057000017945 */ /* 0x000fe20003800200 */
[----:B------:R-:W-:Y:S02]  /*2770*/  LOP3.LUT R4, R21, 0x7ff00000, RZ, 0xc0, !PT ;  /* 0x7ff0000015047812 */ /* 0x000fe400078ec0ff */
[----:B------:R-:W-:Y:S01]  /*2780*/  LOP3.LUT R23, R22, 0x3ff00000, RZ, 0xfc, !PT ;  /* 0x3ff0000016177812 */ /* 0x000fe200078efcff */
[----:B------:R-:W-:Y:S01]  /*2790*/  IMAD.MOV.U32 R22, RZ, RZ, R24 ;  /* 0x000000ffff167224 */ /* 0x000fe200078e0018 */
[----:B------:R-:W-:-:S02]  /*27a0*/  LOP3.LUT R13, R25, 0x7ff00000, RZ, 0xc0, !PT ;  /* 0x7ff00000190d7812 */ /* 0x000fc400078ec0ff */
[----:B------:R-:W-:Y:S01]  /*27b0*/  MOV R34, R20 ;  /* 0x0000001400227202 */ /* 0x000fe20000000f00 */
[----:B------:R-:W-:Y:S01]  /*27c0*/  @!P3 IMAD.MOV.U32 R30, RZ, RZ, RZ ;  /* 0x000000ffff1eb224 */ /* 0x000fe200078e00ff */
[----:B------:R-:W-:Y:S01]  /*27d0*/  @!P3 LOP3.LUT R29, R25, 0x7ff00000, RZ, 0xc0, !PT ;  /* 0x7ff00000191db812 */ /* 0x000fe200078ec0ff */
[----:B------:R-:W-:Y:S01]  /*27e0*/  @!P0 DMUL R22, R24, 8.98846567431157953865e+307 ;  /* 0x7fe0000018168828 */ /* 0x000fe20000000000 */
[C---:B------:R-:W-:Y:S02]  /*27f0*/  ISETP.GE.U32.AND P2, PT, R4.reuse, R13, PT ;  /* 0x0000000d0400720c */ /* 0x040fe40003f46070 */
[----:B------:R-:W-:Y:S02]  /*2800*/  @!P3 ISETP.GE.U32.AND P4, PT, R4, R29, PT ;  /* 0x0000001d0400b20c */ /* 0x000fe40003f86070 */
[C---:B------:R-:W-:Y:S01]  /*2810*/  SEL R31, R0.reuse, 0x63400000, !P2 ;  /* 0x63400000001f7807 */ /* 0x040fe20005000000 */
[----:B------:R-:W0:Y:S01]  /*2820*/  MUFU.RCP64H R33, R23 ;  /* 0x0000001700217308 */ /* 0x000e220000001800 */
[----:B------:R-:W-:-:S02]  /*2830*/  @!P3 SEL R29, R0, 0x63400000, !P4 ;  /* 0x63400000001db807 */ /* 0x000fc40006000000 */
[--C-:B------:R-:W-:Y:S02]  /*2840*/  LOP3.LUT R35, R31, 0x800fffff, R21.reuse, 0xf8, !PT ;  /* 0x800fffff1f237812 */ /* 0x100fe400078ef815 */
[----:B------:R-:W-:Y:S02]  /*2850*/  @!P3 LOP3.LUT R29, R29, 0x80000000, R21, 0xf8, !PT ;  /* 0x800000001d1db812 */ /* 0x000fe400078ef815 */
[----:B------:R-:W-:Y:S02]  /*2860*/  @!P0 LOP3.LUT R13, R23, 0x7ff00000, RZ, 0xc0, !PT ;  /* 0x7ff00000170d8812 */ /* 0x000fe400078ec0ff */
[----:B------:R-:W-:Y:S01]  /*2870*/  @!P3 LOP3.LUT R31, R29, 0x100000, RZ, 0xfc, !PT ;  /* 0x001000001d1fb812 */ /* 0x000fe200078efcff */
[----:B------:R-:W-:-:S05]  /*2880*/  IMAD.MOV.U32 R29, RZ, RZ, R4 ;  /* 0x000000ffff1d7224 */ /* 0x000fca00078e0004 */
[----:B------:R-:W-:Y:S02]  /*2890*/  @!P3 DFMA R34, R34, 2, -R30 ;  /* 0x400000002222b82b */ /* 0x000fe4000000081e */
[----:B0-----:R-:W-:-:S08]  /*28a0*/  DFMA R30, R32, -R22, 1 ;  /* 0x3ff00000201e742b */ /* 0x001fd00000000816 */
[----:B------:R-:W-:Y:S01]  /*28b0*/  DFMA R30, R30, R30, R30 ;  /* 0x0000001e1e1e722b */ /* 0x000fe2000000001e */
[----:B------:R-:W-:-:S07]  /*28c0*/  @!P3 LOP3.LUT R29, R35, 0x7ff00000, RZ, 0xc0, !PT ;  /* 0x7ff00000231db812 */ /* 0x000fce00078ec0ff */
[----:B------:R-:W-:-:S08]  /*28d0*/  DFMA R32, R32, R30, R32 ;  /* 0x0000001e2020722b */ /* 0x000fd00000000020 */
[----:B------:R-:W-:-:S08]  /*28e0*/  DFMA R36, R32, -R22, 1 ;  /* 0x3ff000002024742b */ /* 0x000fd00000000816 */
[----:B------:R-:W-:-:S08]  /*28f0*/  DFMA R36, R32, R36, R32 ;  /* 0x000000242024722b */ /* 0x000fd00000000020 */
[----:B------:R-:W-:-:S08]  /*2900*/  DMUL R30, R36, R34 ;  /* 0x00000022241e7228 */ /* 0x000fd00000000000 */
[----:B------:R-:W-:-:S08]  /*2910*/  DFMA R32, R30, -R22, R34 ;  /* 0x800000161e20722b */ /* 0x000fd00000000022 */
[----:B------:R-:W-:Y:S01]  /*2920*/  DFMA R32, R36, R32, R30 ;  /* 0x000000202420722b */ /* 0x000fe2000000001e */
[----:B------:R-:W-:-:S04]  /*2930*/  IADD3 R30, PT, PT, R29, -0x1, RZ ;  /* 0xffffffff1d1e7810 */ /* 0x000fc80007ffe0ff */
[----:B------:R-:W-:Y:S01]  /*2940*/  ISETP.GT.U32.AND P0, PT, R30, 0x7feffffe, PT ;  /* 0x7feffffe1e00780c */ /* 0x000fe20003f04070 */
[----:B------:R-:W-:-:S05]  /*2950*/  VIADD R30, R13, 0xffffffff ;  /* 0xffffffff0d1e7836 */ /* 0x000fca0000000000 */
[----:B------:R-:W-:-:S13]  /*2960*/  ISETP.GT.U32.OR P0, PT, R30, 0x7feffffe, P0 ;  /* 0x7feffffe1e00780c */ /* 0x000fda0000704470 */
[----:B------:R-:W-:Y:S05]  /*2970*/  @P0 BRA `(.L_x_90) ;  /* 0x0000000000740947 */ /* 0x000fea0003800000 */
[----:B------:R-:W-:-:S04]  /*2980*/  LOP3.LUT R13, R25, 0x7ff00000, RZ, 0xc0, !PT ;  /* 0x7ff00000190d7812 */ /* 0x000fc800078ec0ff */
[CC--:B------:R-:W-:Y:S02]  /*2990*/  VIADDMNMX R20, R4.reuse, -R13.reuse, 0xb9600000, !PT ;  /* 0xb960000004147446 */ /* 0x0c0fe4000780090d */
[----:B------:R-:W-:Y:S02]  /*29a0*/  ISETP.GE.U32.AND P0, PT, R4, R13, PT ;  /* 0x0000000d0400720c */ /* 0x000fe40003f06070 */
[----:B------:R-:W-:Y:S02]  /*29b0*/  VIMNMX R20, PT, PT, R20, 0x46a00000, PT ;  /* 0x46a0000014147848 */ /* 0x000fe40003fe0100 */
[----:B------:R-:W-:-:S05]  /*29c0*/  SEL R13, R0, 0x63400000, !P0 ;  /* 0x63400000000d7807 */ /* 0x000fca0004000000 */
[----:B------:R-:W-:Y:S01]  /*29d0*/  IMAD.IADD R13, R20, 0x1, -R13 ;  /* 0x00000001140d7824 */ /* 0x000fe200078e0a0d */
[----:B------:R-:W-:-:S03]  /*29e0*/  MOV R20, RZ ;  /* 0x000000ff00147202 */ /* 0x000fc60000000f00 */
        /* <DEDUP_REMOVED lines=11> */
[----:B------:R-:W-:Y:S01]  /*2aa0*/  IADD3 R13, PT, PT, -R13, -0x43300000, RZ ;  /* 0xbcd000000d0d7810 */ /* 0x000fe20007ffe1ff */
[----:B------:R-:W-:-:S06]  /*2ab0*/  IMAD.MOV.U32 R20, RZ, RZ, RZ ;  /* 0x000000ffff147224 */ /* 0x000fcc00078e00ff */
[----:B------:R-:W-:Y:S02]  /*2ac0*/  DFMA R20, R30, -R20, R32 ;  /* 0x800000141e14722b */ /* 0x000fe40000000020 */
[----:B------:R-:W-:-:S08]  /*2ad0*/  DMUL.RP R32, R32, R22 ;  /* 0x0000001620207228 */ /* 0x000fd00000008000 */
[----:B------:R-:W-:Y:S02]  /*2ae0*/  FSETP.NEU.AND P0, PT, |R21|, R13, PT ;  /* 0x0000000d1500720b */ /* 0x000fe40003f0d200 */
[----:B------:R-:W-:Y:S02]  /*2af0*/  LOP3.LUT R0, R33, R0, RZ, 0x3c, !PT ;  /* 0x0000000021007212 */ /* 0x000fe400078e3cff */
[----:B------:R-:W-:Y:S02]  /*2b00*/  FSEL R4, R32, R30, !P0 ;  /* 0x0000001e20047208 */ /* 0x000fe40004000000 */
[----:B------:R-:W-:Y:S02]  /*2b10*/  FSEL R13, R0, R31, !P0 ;  /* 0x0000001f000d7208 */ /* 0x000fe40004000000 */
[----:B------:R-:W-:-:S03]  /*2b20*/  MOV R30, R4 ;  /* 0x00000004001e7202 */ /* 0x000fc60000000f00 */
[----:B------:R-:W-:Y:S01]  /*2b30*/  IMAD.MOV.U32 R31, RZ, RZ, R13 ;  /* 0x000000ffff1f7224 */ /* 0x000fe200078e000d */
[----:B------:R-:W-:Y:S06]  /*2b40*/  BRA `(.L_x_91) ;  /* 0x0000000000607947 */ /* 0x000fec0003800000 */
.L_x_90:
[----:B------:R-:W-:-:S14]  /*2b50*/  DSETP.NAN.AND P0, PT, R20, R20, PT ;  /* 0x000000141400722a */ /* 0x000fdc0003f08000 */
[----:B------:R-:W-:Y:S05]  /*2b60*/  @P0 BRA `(.L_x_92) ;  /* 0x00000000004c0947 */ /* 0x000fea0003800000 */
[----:B------:R-:W-:-:S14]  /*2b70*/  DSETP.NAN.AND P0, PT, R24, R24, PT ;  /* 0x000000181800722a */ /* 0x000fdc0003f08000 */
[----:B------:R-:W-:Y:S05]  /*2b80*/  @P0 BRA `(.L_x_93) ;  /* 0x0000000000340947 */ /* 0x000fea0003800000 */
[----:B------:R-:W-:Y:S01]  /*2b90*/  ISETP.NE.AND P0, PT, R29, R13, PT ;  /* 0x0000000d1d00720c */ /* 0x000fe20003f05270 */
[----:B------:R-:W-:Y:S02]  /*2ba0*/  IMAD.MOV.U32 R30, RZ, RZ, 0x0 ;  /* 0x00000000ff1e7424 */ /* 0x000fe400078e00ff */
[----:B------:R-:W-:-:S10]  /*2bb0*/  IMAD.MOV.U32 R31, RZ, RZ, -0x80000 ;  /* 0xfff80000ff1f7424 */ /* 0x000fd400078e00ff */
[----:B------:R-:W-:Y:S05]  /*2bc0*/  @!P0 BRA `(.L_x_91) ;  /* 0x0000000000408947 */ /* 0x000fea0003800000 */
[----:B------:R-:W-:Y:S02]  /*2bd0*/  ISETP.NE.AND P0, PT, R29, 0x7ff00000, PT ;  /* 0x7ff000001d00780c */ /* 0x000fe40003f05270 */
[----:B------:R-:W-:Y:S02]  /*2be0*/  LOP3.LUT R21, R21, 0x80000000, R25, 0x48, !PT ;  /* 0x8000000015157812 */ /* 0x000fe400078e4819 */
[----:B------:R-:W-:-:S13]  /*2bf0*/  ISETP.EQ.OR P0, PT, R13, RZ, !P0 ;  /* 0x000000ff0d00720c */ /* 0x000fda0004702670 */
[----:B------:R-:W-:Y:S01]  /*2c00*/  @P0 LOP3.LUT R0, R21, 0x7ff00000, RZ, 0xfc, !PT ;  /* 0x7ff0000015000812 */ /* 0x000fe200078efcff */
[----:B------:R-:W-:Y:S01]  /*2c10*/  @!P0 IMAD.MOV.U32 R31, RZ, RZ, R21 ;  /* 0x000000ffff1f8224 */ /* 0x000fe200078e0015 */
[----:B------:R-:W-:Y:S01]  /*2c20*/  @!P0 MOV R30, RZ ;  /* 0x000000ff001e8202 */ /* 0x000fe20000000f00 */
[----:B------:R-:W-:Y:S02]  /*2c30*/  @P0 IMAD.MOV.U32 R30, RZ, RZ, RZ ;  /* 0x000000ffff1e0224 */ /* 0x000fe400078e00ff */
[----:B------:R-:W-:Y:S01]  /*2c40*/  @P0 IMAD.MOV.U32 R31, RZ, RZ, R0 ;  /* 0x000000ffff1f0224 */ /* 0x000fe200078e0000 */
[----:B------:R-:W-:Y:S06]  /*2c50*/  BRA `(.L_x_91) ;  /* 0x00000000001c7947 */ /* 0x000fec0003800000 */
.L_x_93:
[----:B------:R-:W-:Y:S02]  /*2c60*/  LOP3.LUT R13, R25, 0x80000, RZ, 0xfc, !PT ;  /* 0x00080000190d7812 */ /* 0x000fe400078efcff */
[----:B------:R-:W-:-:S03]  /*2c70*/  MOV R30, R24 ;  /* 0x00000018001e7202 */ /* 0x000fc60000000f00 */
[----:B------:R-:W-:Y:S01]  /*2c80*/  IMAD.MOV.U32 R31, RZ, RZ, R13 ;  /* 0x000000ffff1f7224 */ /* 0x000fe200078e000d */
[----:B------:R-:W-:Y:S06]  /*2c90*/  BRA `(.L_x_91) ;  /* 0x00000000000c7947 */ /* 0x000fec0003800000 */
.L_x_92:
[----:B------:R-:W-:Y:S01]  /*2ca0*/  LOP3.LUT R13, R21, 0x80000, RZ, 0xfc, !PT ;  /* 0x00080000150d7812 */ /* 0x000fe200078efcff */
[----:B------:R-:W-:-:S04]  /*2cb0*/  IMAD.MOV.U32 R30, RZ, RZ, R20 ;  /* 0x000000ffff1e7224 */ /* 0x000fc800078e0014 */
[----:B------:R-:W-:-:S07]  /*2cc0*/  IMAD.MOV.U32 R31, RZ, RZ, R13 ;  /* 0x000000ffff1f7224 */ /* 0x000fce00078e000d */
.L_x_91:
[----:B------:R-:W-:Y:S05]  /*2cd0*/  BSYNC.RECONVERGENT B1 ;  /* 0x0000000000017941 */ /* 0x000fea0003800200 */
.L_x_89:
[----:B------:R-:W-:Y:S01]  /*2ce0*/  IMAD.MOV.U32 R29, RZ, RZ, 0x0 ;  /* 0x00000000ff1d7424 */ /* 0x000fe200078e00ff */
[----:B------:R-:W-:Y:S01]  /*2cf0*/  MOV R0, R30 ;  /* 0x0000001e00007202 */ /* 0x000fe20000000f00 */
[----:B------:R-:W-:Y:S02]  /*2d00*/  IMAD.MOV.U32 R13, RZ, RZ, R31 ;  /* 0x000000ffff0d7224 */ /* 0x000fe400078e001f */
[----:B------:R-:W-:Y:S05]  /*2d10*/  RET.REL.NODEC R28 `(_Z9allVertexidiiPKiS0_S0_Pd) ;  /* 0xffffffd01cb87950 */ /* 0x000fea0003c3ffff */
.L_x_94:
        /* <DEDUP_REMOVED lines=14> */
.L_x_161:


//--------------------- .text._Z15reduce_sectionsidiPKiPdPKd --------------------------
	.section	.text._Z15reduce_sectionsidiPKiPdPKd,"ax",@progbits
	.align	128
        .global         _Z15reduce_sectionsidiPKiPdPKd
        .type           _Z15reduce_sectionsidiPKiPdPKd,@function
        .size           _Z15reduce_sectionsidiPKiPdPKd,(.L_x_162 - _Z15reduce_sectionsidiPKiPdPKd)
        .other          _Z15reduce_sectionsidiPKiPdPKd,@"STO_CUDA_ENTRY STV_DEFAULT"
_Z15reduce_sectionsidiPKiPdPKd:
.text._Z15reduce_sectionsidiPKiPdPKd:
        /* <DEDUP_REMOVED lines=10> */
[----:B------:R-:W3:Y:S05]  /*00a0*/  LDCU.64 UR8, c[0x0][0x358] ;  /* 0x00006b00ff0877ac */ /* 0x000eea0008000a00 */
[----:B------:R-:W4:Y:S01]  /*00b0*/  S2UR UR5, SR_CgaCtaId ;  /* 0x00000000000579c3 */ /* 0x000f220000008800 */
[----:B0-----:R-:W0:Y:S01]  /*00c0*/  MUFU.RCP64H R3, R7 ;  /* 0x0000000700037308 */ /* 0x001e220000001800 */
[----:B-1----:R-:W-:-:S02]  /*00d0*/  DADD R8, -R8, 1 ;  /* 0x3ff0000008087429 */ /* 0x002fc40000000100 */
[----:B0-----:R-:W-:Y:S01]  /*00e0*/  DFMA R4, -R6, R2, 1 ;  /* 0x3ff000000604742b */ /* 0x001fe20000000102 */
[----:B----4-:R-:W-:-:S07]  /*00f0*/  ULEA UR4, UR5, UR4, 0x18 ;  /* 0x0000000405047291 */ /* 0x010fce000f8ec0ff */
[----:B------:R-:W-:Y:S01]  /*0100*/  FSETP.GEU.AND P1, PT, |R9|, 6.5827683646048100446e-37, PT ;  /* 0x036000000900780b */ /* 0x000fe20003f2e200 */
[----:B------:R-:W-:-:S08]  /*0110*/  DFMA R4, R4, R4, R4 ;  /* 0x000000040404722b */ /* 0x000fd00000000004 */
[----:B------:R-:W-:-:S08]  /*0120*/  DFMA R4, R2, R4, R2 ;  /* 0x000000040204722b */ /* 0x000fd00000000002 */
[----:B------:R-:W-:-:S08]  /*0130*/  DFMA R2, -R6, R4, 1 ;  /* 0x3ff000000602742b */ /* 0x000fd00000000104 */
[----:B------:R-:W-:-:S08]  /*0140*/  DFMA R2, R4, R2, R4 ;  /* 0x000000020402722b */ /* 0x000fd00000000004 */
[----:B------:R-:W-:-:S08]  /*0150*/  DMUL R4, R8, R2 ;  /* 0x0000000208047228 */ /* 0x000fd00000000000 */
[----:B------:R-:W-:-:S08]  /*0160*/  DFMA R10, -R6, R4, R8 ;  /* 0x00000004060a722b */ /* 0x000fd00000000108 */
[----:B------:R-:W-:Y:S01]  /*0170*/  DFMA R2, R2, R10, R4 ;  /* 0x0000000a0202722b */ /* 0x000fe20000000004 */
[----:B--2---:R-:W-:-:S09]  /*0180*/  LEA R5, R0, UR4, 0x3 ;  /* 0x0000000400057c11 */ /* 0x004fd2000f8e18ff */
[----:B------:R-:W-:-:S05]  /*0190*/  FFMA R4, RZ, R7, R3 ;  /* 0x00000007ff047223 */ /* 0x000fca0000000003 */
[----:B------:R-:W-:Y:S01]  /*01a0*/  FSETP.GT.AND P0, PT, |R4|, 1.469367938527859385e-39, PT ;  /* 0x001000000400780b */ /* 0x000fe20003f04200 */
[----:B------:R-:W-:-:S12]  /*01b0*/  IMAD.U32 R4, RZ, RZ, UR6 ;  /* 0x00000006ff047e24 */ /* 0x000fd8000f8e00ff */
[----:B---3--:R-:W-:Y:S05]  /*01c0*/  @P0 BRA P1, `(.L_x_95) ;  /* 0x0000000000080947 */ /* 0x008fea0000800000 */
[----:B------:R-:W-:-:S07]  /*01d0*/  MOV R12, 0x1f0 ;  /* 0x000001f0000c7802 */ /* 0x000fce0000000f00 */
[----:B------:R-:W-:Y:S05]  /*01e0*/  CALL.REL.NOINC `($__internal_2_$__cuda_sm20_div_rn_f64_full) ;  /* 0x0000000c003c7944 */ /* 0x000fea0003c00000 */
.L_x_95:
[----:B------:R-:W0:Y:S01]  /*01f0*/  LDCU.64 UR4, c[0x0][0x3a8] ;  /* 0x00007500ff0477ac */ /* 0x000e220008000a00 */
[----:B------:R-:W-:Y:S01]  /*0200*/  LOP3.LUT R6, RZ, R0, RZ, 0x33, !PT ;  /* 0x00000000ff067212 */ /* 0x000fe200078e33ff */
[----:B0-----:R-:W-:-:S04]  /*0210*/  UIADD3 UR4, UP0, UPT, UR4, 0x10000, URZ ;  /* 0x0001000004047890 */ /* 0x001fc8000ff1e0ff */
[----:B------:R-:W-:-:S12]  /*0220*/  UIADD3.X UR5, UPT, UPT, URZ, UR5, URZ, UP0, !UPT ;  /* 0x00000005ff057290 */ /* 0x000fd800087fe4ff */
.L_x_107:
[----:B01----:R-:W0:Y:S02]  /*0230*/  LDC.64 R8, c[0x0][0x398] ;  /* 0x0000e600ff087b82 */ /* 0x003e240000000a00 */
[----:B0-----:R-:W-:-:S05]  /*0240*/  IMAD.WIDE.U32 R8, R4, 0x4, R8 ;  /* 0x0000000404087825 */ /* 0x001fca00078e0008 */
[----:B------:R-:W2:Y:S04]  /*0250*/  LDG.E R11, desc[UR8][R8.64] ;  /* 0x00000008080b7981 */ /* 0x000ea8000c1e1900 */
[----:B------:R-:W3:Y:S01]  /*0260*/  LDG.E R10, desc[UR8][R8.64+0x4] ;  /* 0x00000408080a7981 */ /* 0x000ee2000c1e1900 */
[----:B------:R-:W-:Y:S01]  /*0270*/  BSSY.RECONVERGENT B0, `(.L_x_96) ;  /* 0x0000071000007945 */ /* 0x000fe20003800200 */
[----:B------:R-:W-:Y:S01]  /*0280*/  CS2R R24, SRZ ;  /* 0x0000000000187805 */ /* 0x000fe2000001ff00 */
[----:B--2---:R-:W-:-:S05]  /*0290*/  IMAD.IADD R7, R11, 0x1, R0 ;  /* 0x000000010b077824 */ /* 0x004fca00078e0200 */
[----:B---3--:R-:W-:-:S13]  /*02a0*/  ISETP.GE.AND P0, PT, R7, R10, PT ;  /* 0x0000000a0700720c */ /* 0x008fda0003f06270 */
[----:B------:R-:W-:Y:S05]  /*02b0*/  @P0 BRA `(.L_x_97) ;  /* 0x0000000400b00947 */ /* 0x000fea0003800000 */
[----:B------:R-:W-:Y:S01]  /*02c0*/  VIADDMNMX R9, R7, 0x400, R10, !PT ;  /* 0x0000040007097846 */ /* 0x000fe2000780010a */
[----:B------:R-:W-:Y:S01]  /*02d0*/  BSSY.RECONVERGENT B1, `(.L_x_98) ;  /* 0x0000032000017945 */ /* 0x000fe20003800200 */
[----:B------:R-:W-:Y:S02]  /*02e0*/  CS2R R24, SRZ ;  /* 0x0000000000187805 */ /* 0x000fe4000001ff00 */
[----:B------:R-:W-:-:S04]  /*02f0*/  IADD3 R9, PT, PT, -R11, R9, R6 ;  /* 0x000000090b097210 */ /* 0x000fc80007ffe106 */
[C---:B------:R-:W-:Y:S02]  /*0300*/  ISETP.GE.U32.AND P0, PT, R9.reuse, 0x3c00, PT ;  /* 0x00003c000900780c */ /* 0x040fe40003f06070 */
[----:B------:R-:W-:-:S04]  /*0310*/  LEA.HI R26, R9, 0x1, RZ, 0x16 ;  /* 0x00000001091a7811 */ /* 0x000fc800078fb0ff */
[----:B------:R-:W-:-:S04]  /*0320*/  LOP3.LUT R27, R26, 0xf, RZ, 0xc0, !PT ;  /* 0x0000000f1a1b7812 */ /* 0x000fc800078ec0ff */
[----:B------:R-:W-:-:S03]  /*0330*/  ISETP.NE.AND P1, PT, R27, RZ, PT ;  /* 0x000000ff1b00720c */ /* 0x000fc60003f25270 */
[----:B------:R-:W-:Y:S10]  /*0340*/  @!P0 BRA `(.L_x_99) ;  /* 0x0000000000a88947 */ /* 0x000ff40003800000 */
[----:B------:R-:W-:Y:S02]  /*0350*/  LOP3.LUT R28, R26, 0x7ffff0, RZ, 0xc0, !PT ;  /* 0x007ffff01a1c7812 */ /* 0x000fe400078ec0ff */
[----:B------:R-:W-:-:S03]  /*0360*/  CS2R R24, SRZ ;  /* 0x0000000000187805 */ /* 0x000fc6000001ff00 */
[----:B------:R-:W-:-:S07]  /*0370*/  IMAD.MOV R28, RZ, RZ, -R28 ;  /* 0x000000ffff1c7224 */ /* 0x000fce00078e0a1c */
.L_x_100:
[----:B------:R-:W-:Y:S02]  /*0380*/  IMAD.U32 R22, RZ, RZ, UR4 ;  /* 0x00000004ff167e24 */ /* 0x000fe4000f8e00ff */
[----:B------:R-:W-:Y:S02]  /*0390*/  IMAD.U32 R23, RZ, RZ, UR5 ;  /* 0x00000005ff177e24 */ /* 0x000fe4000f8e00ff */
[----:B------:R-:W-:-:S05]  /*03a0*/  IMAD.WIDE R22, R7, 0x8, R22 ;  /* 0x0000000807167825 */ /* 0x000fca00078e0216 */
[----:B------:R-:W2:Y:S04]  /*03b0*/  LDG.E.64 R8, desc[UR8][R22.64+-0x10000] ;  /* 0xff00000816087981 */ /* 0x000ea8000c1e1b00 */
[----:B------:R-:W3:Y:S04]  /*03c0*/  LDG.E.64 R18, desc[UR8][R22.64+-0xe000] ;  /* 0xff20000816127981 */ /* 0x000ee8000c1e1b00 */
[----:B------:R-:W4:Y:S04]  /*03d0*/  LDG.E.64 R20, desc[UR8][R22.64+-0xc000] ;  /* 0xff40000816147981 */ /* 0x000f28000c1e1b00 */
[----:B------:R-:W5:Y:S04]  /*03e0*/  LDG.E.64 R16, desc[UR8][R22.64+-0xa000] ;  /* 0xff60000816107981 */ /* 0x000f68000c1e1b00 */
[----:B------:R-:W5:Y:S04]  /*03f0*/  LDG.E.64 R14, desc[UR8][R22.64+-0x8000] ;  /* 0xff800008160e7981 */ /* 0x000f68000c1e1b00 */
[----:B------:R-:W5:Y:S04]  /*0400*/  LDG.E.64 R12, desc[UR8][R22.64+-0x6000] ;  /* 0xffa00008160c7981 */ /* 0x000f68000c1e1b00 */
[----:B------:R-:W5:Y:S01]  /*0410*/  LDG.E.64 R10, desc[UR8][R22.64+-0x4000] ;  /* 0xffc00008160a7981 */ /* 0x000f62000c1e1b00 */
[----:B--2---:R-:W-:-:S03]  /*0420*/  DADD R8, R8, R24 ;  /* 0x0000000008087229 */ /* 0x004fc60000000018 */
[----:B------:R-:W2:Y:S05]  /*0430*/  LDG.E.64 R24, desc[UR8][R22.64+0xe000] ;  /* 0x00e0000816187981 */ /* 0x000eaa000c1e1b00 */
[----:B---3--:R-:W-:Y:S02]  /*0440*/  DADD R18, R8, R18 ;  /* 0x0000000008127229 */ /* 0x008fe40000000012 */
[----:B------:R-:W3:Y:S06]  /*0450*/  LDG.E.64 R8, desc[UR8][R22.64+-0x2000] ;  /* 0xffe0000816087981 */ /* 0x000eec000c1e1b00 */
[----:B----4-:R-:W-:-:S02]  /*0460*/  DADD R20, R18, R20 ;  /* 0x0000000012147229 */ /* 0x010fc40000000014 */
[----:B------:R-:W4:Y:S06]  /*0470*/  LDG.E.64 R18, desc[UR8][R22.64] ;  /* 0x0000000816127981 */ /* 0x000f2c000c1e1b00 */
[----:B-----5:R-:W-:Y:S02]  /*0480*/  DADD R16, R20, R16 ;  /* 0x0000000014107229 */ /* 0x020fe40000000010 */
[----:B------:R-:W5:Y:S06]  /*0490*/  LDG.E.64 R20, desc[UR8][R22.64+0x2000] ;  /* 0x0020000816147981 */ /* 0x000f6c000c1e1b00 */
[----:B------:R-:W-:-:S02]  /*04a0*/  DADD R14, R16, R14 ;  /* 0x00000000100e7229 */ /* 0x000fc4000000000e */
[----:B------:R-:W2:Y:S06]  /*04b0*/  LDG.E.64 R16, desc[UR8][R22.64+0x4000] ;  /* 0x0040000816107981 */ /* 0x000eac000c1e1b00 */
[----:B------:R-:W-:Y:S02]  /*04c0*/  DADD R12, R14, R12 ;  /* 0x000000000e0c7229 */ /* 0x000fe4000000000c */
[----:B------:R-:W2:Y:S06]  /*04d0*/  LDG.E.64 R14, desc[UR8][R22.64+0x6000] ;  /* 0x00600008160e7981 */ /* 0x000eac000c1e1b00 */
[----:B------:R-:W-:-:S02]  /*04e0*/  DADD R10, R12, R10 ;  /* 0x000000000c0a7229 */ /* 0x000fc4000000000a */
[----:B------:R-:W2:Y:S06]  /*04f0*/  LDG.E.64 R12, desc[UR8][R22.64+0x8000] ;  /* 0x00800008160c7981 */ /* 0x000eac000c1e1b00 */
[----:B---3--:R-:W-:Y:S02]  /*0500*/  DADD R8, R10, R8 ;  /* 0x000000000a087229 */ /* 0x008fe40000000008 */
[----:B------:R-:W3:Y:S06]  /*0510*/  LDG.E.64 R10, desc[UR8][R22.64+0xa000] ;  /* 0x00a00008160a7981 */ /* 0x000eec000c1e1b00 */
[----:B----4-:R-:W-:-:S02]  /*0520*/  DADD R18, R8, R18 ;  /* 0x0000000008127229 */ /* 0x010fc40000000012 */
[----:B------:R-:W4:Y:S06]  /*0530*/  LDG.E.64 R8, desc[UR8][R22.64+0xc000] ;  /* 0x00c0000816087981 */ /* 0x000f2c000c1e1b00 */
[----:B-----5:R-:W-:-:S08]  /*0540*/  DADD R18, R18, R20 ;  /* 0x0000000012127229 */ /* 0x020fd00000000014 */
[----:B--2---:R-:W-:-:S08]  /*0550*/  DADD R16, R18, R16 ;  /* 0x0000000012107229 */ /* 0x004fd00000000010 */
[----:B------:R-:W-:Y:S01]  /*0560*/  DADD R14, R16, R14 ;  /* 0x00000000100e7229 */ /* 0x000fe2000000000e */
[----:B------:R-:W-:-:S07]  /*0570*/  VIADD R28, R28, 0x10 ;  /* 0x000000101c1c7836 */ /* 0x000fce0000000000 */
[----:B------:R-:W-:Y:S01]  /*0580*/  DADD R12, R14, R12 ;  /* 0x000000000e0c7229 */ /* 0x000fe2000000000c */
[----:B------:R-:W-:Y:S01]  /*0590*/  ISETP.NE.AND P0, PT, R28, RZ, PT ;  /* 0x000000ff1c00720c */ /* 0x000fe20003f05270 */
[----:B------:R-:W-:-:S06]  /*05a0*/  VIADD R7, R7, 0x4000 ;  /* 0x0000400007077836 */ /* 0x000fcc0000000000 */
[----:B---3--:R-:W-:-:S08]  /*05b0*/  DADD R10, R12, R10 ;  /* 0x000000000c0a7229 */ /* 0x008fd0000000000a */
[----:B----4-:R-:W-:-:S08]  /*05c0*/  DADD R8, R10, R8 ;  /* 0x000000000a087229 */ /* 0x010fd00000000008 */
[----:B------:R-:W-:Y:S01]  /*05d0*/  DADD R24, R8, R24 ;  /* 0x0000000008187229 */ /* 0x000fe20000000018 */
[----:B------:R-:W-:Y:S10]  /*05e0*/  @P0 BRA `(.L_x_100) ;  /* 0xfffffffc00640947 */ /* 0x000ff4000383ffff */
.L_x_99:
[----:B------:R-:W-:Y:S05]  /*05f0*/  BSYNC.RECONVERGENT B1 ;  /* 0x0000000000017941 */ /* 0x000fea0003800200 */
.L_x_98:
[----:B------:R-:W-:Y:S05]  /*0600*/  @!P1 BRA `(.L_x_97) ;  /* 0x0000000000dc9947 */ /* 0x000fea0003800000 */
[----:B------:R-:W-:Y:S01]  /*0610*/  ISETP.GE.U32.AND P0, PT, R27, 0x8, PT ;  /* 0x000000081b00780c */ /* 0x000fe20003f06070 */
[----:B------:R-:W-:Y:S01]  /*0620*/  BSSY.RECONVERGENT B1, `(.L_x_101) ;  /* 0x0000017000017945 */ /* 0x000fe20003800200 */
[----:B------:R-:W-:-:S04]  /*0630*/  LOP3.LUT R22, R26, 0x7, RZ, 0xc0, !PT ;  /* 0x000000071a167812 */ /* 0x000fc800078ec0ff */
[----:B------:R-:W-:-:S07]  /*0640*/  ISETP.NE.AND P1, PT, R22, RZ, PT ;  /* 0x000000ff1600720c */ /* 0x000fce0003f25270 */
[----:B------:R-:W-:Y:S06]  /*0650*/  @!P0 BRA `(.L_x_102) ;  /* 0x00000000004c8947 */ /* 0x000fec0003800000 */
[----:B------:R-:W0:Y:S02]  /*0660*/  LDC.64 R18, c[0x0][0x3a8] ;  /* 0x0000ea00ff127b82 */ /* 0x000e240000000a00 */
[----:B0-----:R-:W-:-:S05]  /*0670*/  IMAD.WIDE R18, R7, 0x8, R18 ;  /* 0x0000000807127825 */ /* 0x001fca00078e0212 */
        /* <DEDUP_REMOVED lines=9> */
[----:B---3--:R-:W-:-:S08]  /*0710*/  DADD R8, R24, R8 ;  /* 0x0000000018087229 */ /* 0x008fd00000000008 */
[----:B----4-:R-:W-:-:S08]  /*0720*/  DADD R8, R8, R16 ;  /* 0x0000000008087229 */ /* 0x010fd00000000010 */
[----:B-----5:R-:W-:-:S08]  /*0730*/  DADD R8, R8, R14 ;  /* 0x0000000008087229 */ /* 0x020fd0000000000e */
[----:B------:R-:W-:-:S08]  /*0740*/  DADD R8, R8, R12 ;  /* 0x0000000008087229 */ /* 0x000fd0000000000c */
[----:B------:R-:W-:Y:S01]  /*0750*/  DADD R8, R8, R10 ;  /* 0x0000000008087229 */ /* 0x000fe2000000000a */
[----:B------:R-:W-:-:S07]  /*0760*/  VIADD R7, R7, 0x2000 ;  /* 0x0000200007077836 */ /* 0x000fce0000000000 */
[----:B--2---:R-:W-:-:S08]  /*0770*/  DADD R8, R8, R20 ;  /* 0x0000000008087229 */ /* 0x004fd00000000014 */
[----:B------:R-:W-:-:S11]  /*0780*/  DADD R24, R8, R28 ;  /* 0x0000000008187229 */ /* 0x000fd6000000001c */
.L_x_102:
[----:B------:R-:W-:Y:S05]  /*0790*/  BSYNC.RECONVERGENT B1 ;  /* 0x0000000000017941 */ /* 0x000fea0003800200 */
.L_x_101:
        /* <DEDUP_REMOVED lines=11> */
[----:B------:R-:W5:Y:S01]  /*0850*/  LDG.E.64 R10, desc[UR8][R12.64+0x6000] ;  /* 0x006000080c0a7981 */ /* 0x000f62000c1e1b00 */
[----:B------:R-:W-:Y:S01]  /*0860*/  VIADD R7, R7, 0x1000 ;  /* 0x0000100007077836 */ /* 0x000fe20000000000 */
[----:B--2---:R-:W-:-:S08]  /*0870*/  DADD R14, R24, R14 ;  /* 0x00000000180e7229 */ /* 0x004fd0000000000e */
[----:B---3--:R-:W-:-:S08]  /*0880*/  DADD R14, R14, R16 ;  /* 0x000000000e0e7229 */ /* 0x008fd00000000010 */
[----:B----4-:R-:W-:-:S08]  /*0890*/  DADD R8, R14, R8 ;  /* 0x000000000e087229 */ /* 0x010fd00000000008 */
[----:B-----5:R-:W-:-:S11]  /*08a0*/  DADD R24, R8, R10 ;  /* 0x0000000008187229 */ /* 0x020fd6000000000a */
.L_x_104:
[----:B------:R-:W-:Y:S05]  /*08b0*/  BSYNC.RECONVERGENT B1 ;  /* 0x0000000000017941 */ /* 0x000fea0003800200 */
.L_x_103:
[----:B------:R-:W-:Y:S05]  /*08c0*/  @!P1 BRA `(.L_x_97) ;  /* 0x00000000002c9947 */ /* 0x000fea0003800000 */
[----:B------:R-:W0:Y:S02]  /*08d0*/  LDC.64 R12, c[0x0][0x3a8] ;  /* 0x0000ea00ff0c7b82 */ /* 0x000e240000000a00 */
[----:B0-----:R-:W-:-:S05]  /*08e0*/  IMAD.WIDE R12, R7, 0x8, R12 ;  /* 0x00000008070c7825 */ /* 0x001fca00078e020c */
[----:B------:R-:W2:Y:S01]  /*08f0*/  LDG.E.64 R8, desc[UR8][R12.64] ;  /* 0x000000080c087981 */ /* 0x000ea2000c1e1b00 */
[----:B------:R-:W-:Y:S01]  /*0900*/  ISETP.NE.AND P0, PT, R26, 0x1, PT ;  /* 0x000000011a00780c */ /* 0x000fe20003f05270 */
[----:B--2---:R-:W-:-:S12]  /*0910*/  DADD R24, R24, R8 ;  /* 0x0000000018187229 */ /* 0x004fd80000000008 */
[----:B------:R-:W-:Y:S05]  /*0920*/  @!P0 BRA `(.L_x_97) ;  /* 0x0000000000148947 */ /* 0x000fea0003800000 */
[----:B------:R-:W-:Y:S01]  /*0930*/  ISETP.NE.AND P0, PT, R26, 0x2, PT ;  /* 0x000000021a00780c */ /* 0x000fe20003f05270 */
[----:B------:R-:W2:-:S12]  /*0940*/  LDG.E.64 R8, desc[UR8][R12.64+0x2000] ;  /* 0x002000080c087981 */ /* 0x000e98000c1e1b00 */
[----:B------:R-:W3:Y:S01]  /*0950*/  @P0 LDG.E.64 R10, desc[UR8][R12.64+0x4000] ;  /* 0x004000080c0a0981 */ /* 0x000ee2000c1e1b00 */
[----:B--2---:R-:W-:-:S08]  /*0960*/  DADD R24, R24, R8 ;  /* 0x0000000018187229 */ /* 0x004fd00000000008 */
[----:B---3--:R-:W-:-:S11]  /*0970*/  @P0 DADD R24, R24, R10 ;  /* 0x0000000018180229 */ /* 0x008fd6000000000a */
.L_x_97:
[----:B------:R-:W-:Y:S05]  /*0980*/  BSYNC.RECONVERGENT B0 ;  /* 0x0000000000007941 */ /* 0x000fea0003800200 */
.L_x_96:
[----:B------:R-:W-:Y:S01]  /*0990*/  STS.64 [R5], R24 ;  /* 0x0000001805007388 */ /* 0x000fe20000000a00 */
[----:B------:R-:W-:Y:S01]  /*09a0*/  BAR.SYNC.DEFER_BLOCKING 0x0 ;  /* 0x0000000000007b1d */ /* 0x000fe20000010000 */
[C---:B------:R-:W-:Y:S02]  /*09b0*/  ISETP.GT.U32.AND P0, PT, R0.reuse, 0x1ff, PT ;  /* 0x000001ff0000780c */ /* 0x040fe40003f04070 */
[C---:B------:R-:W-:Y:S02]  /*09c0*/  ISETP.GT.U32.AND P1, PT, R0.reuse, 0xff, PT ;  /* 0x000000ff0000780c */ /* 0x040fe40003f24070 */
[----:B------:R-:W-:Y:S01]  /*09d0*/  ISETP.GT.U32.AND P2, PT, R0, 0x7, PT ;  /* 0x000000070000780c */ /* 0x000fe20003f44070 */
[----:B------:R-:W-:Y:S08]  /*09e0*/  BSSY.RECONVERGENT B0, `(.L_x_105) ;  /* 0x000004a000007945 */ /* 0x000ff00003800200 */
        /* <DEDUP_REMOVED lines=41> */
[----:B------:R-:W-:-:S13]  /*0c80*/  ISETP.NE.AND P2, PT, R0, RZ, PT ;  /* 0x000000ff0000720c */ /* 0x000fda0003f45270 */
[----:B0-----:R-:W0:Y:S01]  /*0c90*/  @!P2 S2R R8, SR_CgaCtaId ;  /* 0x000000000008a919 */ /* 0x001e220000008800 */
[----:B------:R-:W-:Y:S01]  /*0ca0*/  @!P2 MOV R7, 0x400 ;  /* 0x000004000007a802 */ /* 0x000fe20000000f00 */
        /* <DEDUP_REMOVED lines=29> */
.L_x_106:
[----:B------:R-:W-:Y:S05]  /*0e80*/  BSYNC.RECONVERGENT B0 ;  /* 0x0000000000007941 */ /* 0x000fea0003800200 */
.L_x_105:
[----:B------:R-:W2:Y:S01]  /*0e90*/  LDCU UR6, c[0x0][0x380] ;  /* 0x00007000ff0677ac */ /* 0x000ea20008000800 */
[----:B------:R-:W-:-:S05]  /*0ea0*/  VIADD R4, R4, 0x1000 ;  /* 0x0000100004047836 */ /* 0x000fca0000000000 */
[----:B--2---:R-:W-:-:S13]  /*0eb0*/  ISETP.GE.AND P0, PT, R4, UR6, PT ;  /* 0x0000000604007c0c */ /* 0x004fda000bf06270 */
[----:B------:R-:W-:Y:S05]  /*0ec0*/  @!P0 BRA `(.L_x_107) ;  /* 0xfffffff000d88947 */ /* 0x000fea000383ffff */
[----:B------:R-:W-:Y:S05]  /*0ed0*/  EXIT ;  /* 0x000000000000794d */ /* 0x000fea0003800000 */
        .weak           $__internal_2_$__cuda_sm20_div_rn_f64_full
        .type           $__internal_2_$__cuda_sm20_div_rn_f64_full,@function
        .size           $__internal_2_$__cuda_sm20_div_rn_f64_full,(.L_x_162 - $__internal_2_$__cuda_sm20_div_rn_f64_full)
$__internal_2_$__cuda_sm20_div_rn_f64_full:
[C---:B------:R-:W-:Y:S01]  /*0ee0*/  FSETP.GEU.AND P0, PT, |R7|.reuse, 1.469367938527859385e-39, PT ;  /* 0x001000000700780b */ /* 0x040fe20003f0e200 */
[----:B------:R-:W-:Y:S01]  /*0ef0*/  IMAD.MOV.U32 R14, RZ, RZ, 0x1 ;  /* 0x00000001ff0e7424 */ /* 0x000fe200078e00ff */
[C---:B------:R-:W-:Y:S01]  /*0f00*/  LOP3.LUT R2, R7.reuse, 0x800fffff, RZ, 0xc0, !PT ;  /* 0x800fffff07027812 */ /* 0x040fe200078ec0ff */
[----:B------:R-:W-:Y:S01]  /*0f10*/  IMAD.MOV.U32 R13, RZ, RZ, 0x1ca00000 ;  /* 0x1ca00000ff0d7424 */ /* 0x000fe200078e00ff */
[----:B------:R-:W-:Y:S02]  /*0f20*/  LOP3.LUT R17, R7, 0x7ff00000, RZ, 0xc0, !PT ;  /* 0x7ff0000007117812 */ /* 0x000fe400078ec0ff */
[----:B------:R-:W-:Y:S01]  /*0f30*/  LOP3.LUT R3, R2, 0x3ff00000, RZ, 0xfc, !PT ;  /* 0x3ff0000002037812 */ /* 0x000fe200078efcff */
[----:B------:R-:W-:Y:S01]  /*0f40*/  IMAD.MOV.U32 R2, RZ, RZ, R6 ;  /* 0x000000ffff027224 */ /* 0x000fe200078e0006 */
[----:B------:R-:W-:-:S04]  /*0f50*/  LOP3.LUT R16, R9, 0x7ff00000, RZ, 0xc0, !PT ;  /* 0x7ff0000009107812 */ /* 0x000fc800078ec0ff */
[----:B------:R-:W-:Y:S01]  /*0f60*/  ISETP.GE.U32.AND P1, PT, R16, R17, PT ;  /* 0x000000111000720c */ /* 0x000fe20003f26070 */
[----:B------:R-:W-:Y:S01]  /*0f70*/  @!P0 DMUL R2, R6, 8.98846567431157953865e+307 ;  /* 0x7fe0000006028828 */ /* 0x000fe20000000000 */
[----:B------:R-:W-:-:S05]  /*0f80*/  IMAD.MOV.U32 R23, RZ, RZ, R16 ;  /* 0x000000ffff177224 */ /* 0x000fca00078e0010 */
[----:B------:R-:W0:Y:S02]  /*0f90*/  MUFU.RCP64H R15, R3 ;  /* 0x00000003000f7308 */ /* 0x000e240000001800 */
[----:B0-----:R-:W-:-:S08]  /*0fa0*/  DFMA R10, R14, -R2, 1 ;  /* 0x3ff000000e0a742b */ /* 0x001fd00000000802 */
[----:B------:R-:W-:-:S08]  /*0fb0*/  DFMA R10, R10, R10, R10 ;  /* 0x0000000a0a0a722b */ /* 0x000fd0000000000a */
[----:B------:R-:W-:Y:S01]  /*0fc0*/  DFMA R14, R14, R10, R14 ;  /* 0x0000000a0e0e722b */ /* 0x000fe2000000000e */
[----:B------:R-:W-:Y:S01]  /*0fd0*/  SEL R11, R13, 0x63400000, !P1 ;  /* 0x634000000d0b7807 */ /* 0x000fe20004800000 */
[----:B------:R-:W-:Y:S01]  /*0fe0*/  IMAD.MOV.U32 R10, RZ, RZ, R8 ;  /* 0x000000ffff0a7224 */ /* 0x000fe200078e0008 */
[----:B------:R-:W-:Y:S02]  /*0ff0*/  FSETP.GEU.AND P1, PT, |R9|, 1.469367938527859385e-39, PT ;  /* 0x001000000900780b */ /* 0x000fe40003f2e200 */
[----:B------:R-:W-:-:S03]  /*1000*/  LOP3.LUT R11, R11, 0x800fffff, R9, 0xf8, !PT ;  /* 0x800fffff0b0b7812 */ /* 0x000fc600078ef809 */
[----:B------:R-:W-:-:S08]  /*1010*/  DFMA R18, R14, -R2, 1 ;  /* 0x3ff000000e12742b */ /* 0x000fd00000000802 */
[----:B------:R-:W-:Y:S01]  /*1020*/  DFMA R14, R14, R18, R14 ;  /* 0x000000120e0e722b */ /* 0x000fe2000000000e */
[----:B------:R-:W-:Y:S10]  /*1030*/  @P1 BRA `(.L_x_108) ;  /* 0x0000000000201947 */ /* 0x000ff40003800000 */
[----:B------:R-:W-:Y:S01]  /*1040*/  LOP3.LUT R19, R7, 0x7ff00000, RZ, 0xc0, !PT ;  /* 0x7ff0000007137812 */ /* 0x000fe200078ec0ff */
[----:B------:R-:W-:-:S03]  /*1050*/  IMAD.MOV.U32 R18, RZ, RZ, RZ ;  /* 0x000000ffff127224 */ /* 0x000fc600078e00ff */
[----:B------:R-:W-:-:S04]  /*1060*/  ISETP.GE.U32.AND P1, PT, R16, R19, PT ;  /* 0x000000131000720c */ /* 0x000fc80003f26070 */
[----:B------:R-:W-:-:S04]  /*1070*/  SEL R19, R13, 0x63400000, !P1 ;  /* 0x634000000d137807 */ /* 0x000fc80004800000 */
[----:B------:R-:W-:-:S04]  /*1080*/  LOP3.LUT R19, R19, 0x80000000, R9, 0xf8, !PT ;  /* 0x8000000013137812 */ /* 0x000fc800078ef809 */
[----:B------:R-:W-:-:S06]  /*1090*/  LOP3.LUT R19, R19, 0x100000, RZ, 0xfc, !PT ;  /* 0x0010000013137812 */ /* 0x000fcc00078efcff */
[----:B------:R-:W-:-:S10]  /*10a0*/  DFMA R10, R10, 2, -R18 ;  /* 0x400000000a0a782b */ /* 0x000fd40000000812 */
[----:B------:R-:W-:-:S07]  /*10b0*/  LOP3.LUT R23, R11, 0x7ff00000, RZ, 0xc0, !PT ;  /* 0x7ff000000b177812 */ /* 0x000fce00078ec0ff */
.L_x_108:
[----:B------:R-:W-:Y:S01]  /*10c0*/  IMAD.MOV.U32 R22, RZ, RZ, R17 ;  /* 0x000000ffff167224 */ /* 0x000fe200078e0011 */
[----:B------:R-:W-:Y:S01]  /*10d0*/  @!P0 LOP3.LUT R22, R3, 0x7ff00000, RZ, 0xc0, !PT ;  /* 0x7ff0000003168812 */ /* 0x000fe200078ec0ff */
[----:B------:R-:W-:Y:S01]  /*10e0*/  VIADD R17, R23, 0xffffffff ;  /* 0xffffffff17117836 */ /* 0x000fe20000000000 */
[----:B------:R-:W-:-:S03]  /*10f0*/  DMUL R18, R14, R10 ;  /* 0x0000000a0e127228 */ /* 0x000fc60000000000 */
[----:B------:R-:W-:Y:S01]  /*1100*/  VIADD R24, R22, 0xffffffff ;  /* 0xffffffff16187836 */ /* 0x000fe20000000000 */
[----:B------:R-:W-:-:S04]  /*1110*/  ISETP.GT.U32.AND P0, PT, R17, 0x7feffffe, PT ;  /* 0x7feffffe1100780c */ /* 0x000fc80003f04070 */
[----:B------:R-:W-:Y:S01]  /*1120*/  ISETP.GT.U32.OR P0, PT, R24, 0x7feffffe, P0 ;  /* 0x7feffffe1800780c */ /* 0x000fe20000704470 */
[----:B------:R-:W-:-:S08]  /*1130*/  DFMA R20, R18, -R2, R10 ;  /* 0x800000021214722b */ /* 0x000fd0000000000a */
[----:B------:R-:W-:-:S04]  /*1140*/  DFMA R14, R14, R20, R18 ;  /* 0x000000140e0e722b */ /* 0x000fc80000000012 */
[----:B------:R-:W-:Y:S07]  /*1150*/  @P0 BRA `(.L_x_109) ;  /* 0x00000000006c0947 */ /* 0x000fee0003800000 */
[----:B------:R-:W-:-:S04]  /*1160*/  LOP3.LUT R9, R7, 0x7ff00000, RZ, 0xc0, !PT ;  /* 0x7ff0000007097812 */ /* 0x000fc800078ec0ff */
[CC--:B------:R-:W-:Y:S02]  /*1170*/  VIADDMNMX R8, R16.reuse, -R9.reuse, 0xb9600000, !PT ;  /* 0xb960000010087446 */ /* 0x0c0fe40007800909 */
[----:B------:R-:W-:Y:S02]  /*1180*/  ISETP.GE.U32.AND P0, PT, R16, R9, PT ;  /* 0x000000091000720c */ /* 0x000fe40003f06070 */
[----:B------:R-:W-:Y:S02]  /*1190*/  VIMNMX R8, PT, PT, R8, 0x46a00000, PT ;  /* 0x46a0000008087848 */ /* 0x000fe40003fe0100 */
[----:B------:R-:W-:-:S05]  /*11a0*/  SEL R13, R13, 0x63400000, !P0 ;  /* 0x634000000d0d7807 */ /* 0x000fca0004000000 */
[----:B------:R-:W-:Y:S02]  /*11b0*/  IMAD.IADD R13, R8, 0x1, -R13 ;  /* 0x00000001080d7824 */ /* 0x000fe400078e0a0d */
[----:B------:R-:W-:Y:S02]  /*11c0*/  IMAD.MOV.U32 R8, RZ, RZ, RZ ;  /* 0x000000ffff087224 */ /* 0x000fe400078e00ff */
[----:B------:R-:W-:-:S06]  /*11d0*/  VIADD R9, R13, 0x7fe00000 ;  /* 0x7fe000000d097836 */ /* 0x000fcc0000000000 */
[----:B------:R-:W-:-:S10]  /*11e0*/  DMUL R16, R14, R8 ;  /* 0x000000080e107228 */ /* 0x000fd40000000000 */
[----:B------:R-:W-:-:S13]  /*11f0*/  FSETP.GTU.AND P0, PT, |R17|, 1.469367938527859385e-39, PT ;  /* 0x001000001100780b */ /* 0x000fda0003f0c200 */
[----:B------:R-:W-:Y:S05]  /*1200*/  @P0 BRA `(.L_x_110) ;  /* 0x0000000000940947 */ /* 0x000fea0003800000 */
[----:B------:R-:W-:Y:S01]  /*1210*/  DFMA R2, R14, -R2, R10 ;  /* 0x800000020e02722b */ /* 0x000fe2000000000a */
[----:B------:R-:W-:-:S09]  /*1220*/  IMAD.MOV.U32 R8, RZ, RZ, RZ ;  /* 0x000000ffff087224 */ /* 0x000fd200078e00ff */
[C---:B------:R-:W-:Y:S02]  /*1230*/  FSETP.NEU.AND P0, PT, R3.reuse, RZ, PT ;  /* 0x000000ff0300720b */ /* 0x040fe40003f0d000 */
[----:B------:R-:W-:-:S04]  /*1240*/  LOP3.LUT R7, R3, 0x80000000, R7, 0x48, !PT ;  /* 0x8000000003077812 */ /* 0x000fc800078e4807 */
[----:B------:R-:W-:-:S07]  /*1250*/  LOP3.LUT R9, R7, R9, RZ, 0xfc, !PT ;  /* 0x0000000907097212 */ /* 0x000fce00078efcff */
[----:B------:R-:W-:Y:S05]  /*1260*/  @!P0 BRA `(.L_x_110) ;  /* 0x00000000007c8947 */ /* 0x000fea0003800000 */
[----:B------:R-:W-:Y:S01]  /*1270*/  IMAD.MOV R3, RZ, RZ, -R13 ;  /* 0x000000ffff037224 */ /* 0x000fe200078e0a0d */
[----:B------:R-:W-:Y:S01]  /*1280*/  DMUL.RP R8, R14, R8 ;  /* 0x000000080e087228 */ /* 0x000fe20000008000 */
[----:B------:R-:W-:Y:S01]  /*1290*/  IMAD.MOV.U32 R2, RZ, RZ, RZ ;  /* 0x000000ffff027224 */ /* 0x000fe200078e00ff */
[----:B------:R-:W-:-:S05]  /*12a0*/  IADD3 R13, PT, PT, -R13, -0x43300000, RZ ;  /* 0xbcd000000d0d7810 */ /* 0x000fca0007ffe1ff */
[----:B------:R-:W-:-:S03]  /*12b0*/  DFMA R2, R16, -R2, R14 ;  /* 0x800000021002722b */ /* 0x000fc6000000000e */
[----:B------:R-:W-:-:S07]  /*12c0*/  LOP3.LUT R7, R9, R7, RZ, 0x3c, !PT ;  /* 0x0000000709077212 */ /* 0x000fce00078e3cff */
[----:B------:R-:W-:-:S04]  /*12d0*/  FSETP.NEU.AND P0, PT, |R3|, R13, PT ;  /* 0x0000000d0300720b */ /* 0x000fc80003f0d200 */
[----:B------:R-:W-:Y:S02]  /*12e0*/  FSEL R16, R8, R16, !P0 ;  /* 0x0000001008107208 */ /* 0x000fe40004000000 */
[----:B------:R-:W-:Y:S01]  /*12f0*/  FSEL R17, R7, R17, !P0 ;  /* 0x0000001107117208 */ /* 0x000fe20004000000 */
[----:B------:R-:W-:Y:S06]  /*1300*/  BRA `(.L_x_110) ;  /* 0x0000000000547947 */ /* 0x000fec0003800000 */
.L_x_109:
        /* <DEDUP_REMOVED lines=12> */
[----:B------:R-:W-:Y:S02]  /*13d0*/  @!P0 IMAD.MOV.U32 R16, RZ, RZ, RZ ;  /* 0x000000ffff108224 */ /* 0x000fe400078e00ff */
[----:B------:R-:W-:Y:S02]  /*13e0*/  @P0 IMAD.MOV.U32 R16, RZ, RZ, RZ ;  /* 0x000000ffff100224 */ /* 0x000fe400078e00ff */
[----:B------:R-:W-:Y:S01]  /*13f0*/  @P0 IMAD.MOV.U32 R17, RZ, RZ, R2 ;  /* 0x000000ffff110224 */ /* 0x000fe200078e0002 */
[----:B------:R-:W-:Y:S06]  /*1400*/  BRA `(.L_x_110) ;  /* 0x0000000000147947 */ /* 0x000fec0003800000 */
.L_x_112:
[----:B------:R-:W-:Y:S01]  /*1410*/  LOP3.LUT R17, R7, 0x80000, RZ, 0xfc, !PT ;  /* 0x0008000007117812 */ /* 0x000fe200078efcff */
[----:B------:R-:W-:Y:S01]  /*1420*/  IMAD.MOV.U32 R16, RZ, RZ, R6 ;  /* 0x000000ffff107224 */ /* 0x000fe200078e0006 */
[----:B------:R-:W-:Y:S06]  /*1430*/  BRA `(.L_x_110) ;  /* 0x0000000000087947 */ /* 0x000fec0003800000 */
.L_x_111:
[----:B------:R-:W-:Y:S01]  /*1440*/  LOP3.LUT R17, R9, 0x80000, RZ, 0xfc, !PT ;  /* 0x0008000009117812 */ /* 0x000fe200078efcff */
[----:B------:R-:W-:-:S07]  /*1450*/  IMAD.MOV.U32 R16, RZ, RZ, R8 ;  /* 0x000000ffff107224 */ /* 0x000fce00078e0008 */
.L_x_110:
[----:B------:R-:W-:Y:S02]  /*1460*/  IMAD.MOV.U32 R13, RZ, RZ, 0x0 ;  /* 0x00000000ff0d7424 */ /* 0x000fe400078e00ff */
[----:B------:R-:W-:Y:S02]  /*1470*/  IMAD.MOV.U32 R2, RZ, RZ, R16 ;  /* 0x000000ffff027224 */ /* 0x000fe400078e0010 */
[----:B------:R-:W-:Y:S01]  /*1480*/  IMAD.MOV.U32 R3, RZ, RZ, R17 ;  /* 0x000000ffff037224 */ /* 0x000fe200078e0011 */
[----:B------:R-:W-:Y:S06]  /*1490*/  RET.REL.NODEC R12 `(_Z15reduce_sectionsidiPKiPdPKd) ;  /* 0xffffffe80cd87950 */ /* 0x000fec0003c3ffff */
.L_x_113:
        /* <DEDUP_REMOVED lines=14> */
.L_x_162:


//--------------------- .text._Z12sum_sectionsiiiPKiS0_S0_S0_PKdPd --------------------------
	.section	.text._Z12sum_sectionsiiiPKiS0_S0_S0_PKdPd,"ax",@progbits
	.align	128
        .global         _Z12sum_sectionsiiiPKiS0_S0_S0_PKdPd
        .type           _Z12sum_sectionsiiiPKiS0_S0_S0_PKdPd,@function
        .size           _Z12sum_sectionsiiiPKiS0_S0_S0_PKdPd,(.L_x_163 - _Z12sum_sectionsiiiPKiS0_S0_S0_PKdPd)
        .other          _Z12sum_sectionsiiiPKiS0_S0_S0_PKdPd,@"STO_CUDA_ENTRY STV_DEFAULT"
_Z12sum_sectionsiiiPKiS0_S0_S0_PKdPd:
.text._Z12sum_sectionsiiiPKiS0_S0_S0_PKdPd:
[----:B------:R-:W-:Y:S08]  /*0000*/  LDC R1, c[0x0][0x37c] ;  /* 0x0000df00ff017b82 */ /* 0x000ff00000000800 */
[----:B------:R-:W0:Y:S08]  /*0010*/  S2UR UR8, SR_CTAID.X ;  /* 0x00000000000879c3 */ /* 0x000e300000002500 */
[----:B------:R-:W0:Y:S02]  /*0020*/  LDC R0, c[0x0][0x384] ;  /* 0x0000e100ff007b82 */ /* 0x000e240000000800 */
[----:B0-----:R-:W-:-:S13]  /*0030*/  ISETP.LE.AND P0, PT, R0, UR8, PT ;  /* 0x0000000800007c0c */ /* 0x001fda000bf03270 */
[----:B------:R-:W-:Y:S05]  /*0040*/  @P0 EXIT ;  /* 0x000000000000094d */ /* 0x000fea0003800000 */
[----:B------:R-:W0:Y:S01]  /*0050*/  S2R R2, SR_TID.X ;  /* 0x0000000000027919 */ /* 0x000e220000002100 */
[----:B------:R-:W1:Y:S01]  /*0060*/  S2UR UR5, SR_CgaCtaId ;  /* 0x00000000000579c3 */ /* 0x000e620000008800 */
[----:B------:R-:W2:Y:S01]  /*0070*/  LDCU.64 UR6, c[0x0][0x390] ;  /* 0x00007200ff0677ac */ /* 0x000ea20008000a00 */
[----:B------:R-:W-:Y:S01]  /*0080*/  IMAD.U32 R3, RZ, RZ, UR8 ;  /* 0x00000008ff037e24 */ /* 0x000fe2000f8e00ff */
[----:B------:R-:W-:Y:S01]  /*0090*/  UMOV UR4, 0x400 ;  /* 0x0000040000047882 */ /* 0x000fe20000000000 */
[----:B------:R-:W3:Y:S01]  /*00a0*/  LDCU.64 UR10, c[0x0][0x358] ;  /* 0x00006b00ff0a77ac */ /* 0x000ee20008000a00 */
[----:B--2---:R-:W-:Y:S02]  /*00b0*/  UIADD3 UR6, UP0, UPT, UR6, 0x4000, URZ ;  /* 0x0000400006067890 */ /* 0x004fe4000ff1e0ff */
[----:B-1----:R-:W-:Y:S02]  /*00c0*/  ULEA UR4, UR5, UR4, 0x18 ;  /* 0x0000000405047291 */ /* 0x002fe4000f8ec0ff */
[----:B------:R-:W-:-:S04]  /*00d0*/  UIADD3.X UR5, UPT, UPT, URZ, UR7, URZ, UP0, !UPT ;  /* 0x00000007ff057290 */ /* 0x000fc800087fe4ff */
[----:B0--3--:R-:W-:-:S08]  /*00e0*/  LEA R4, R2, UR4, 0x3 ;  /* 0x0000000402047c11 */ /* 0x009fd0000f8e18ff */
.L_x_153:
[----:B0-----:R-:W0:Y:S01]  /*00f0*/  LDC.64 R6, c[0x0][0x398] ;  /* 0x0000e600ff067b82 */ /* 0x001e220000000a00 */
[----:B------:R-:W1:Y:S01]  /*0100*/  LDCU UR4, c[0x0][0x388] ;  /* 0x00007100ff0477ac */ /* 0x000e620008000800 */
[----:B0-----:R-:W-:-:S05]  /*0110*/  IMAD.WIDE.U32 R6, R3, 0x4, R6 ;  /* 0x0000000403067825 */ /* 0x001fca00078e0006 */
[----:B------:R-:W2:Y:S04]  /*0120*/  LDG.E R9, desc[UR10][R6.64] ;  /* 0x0000000a06097981 */ /* 0x000ea8000c1e1900 */
[----:B------:R-:W3:Y:S01]  /*0130*/  LDG.E R0, desc[UR10][R6.64+0x4] ;  /* 0x0000040a06007981 */ /* 0x000ee2000c1e1900 */
[----:B------:R-:W-:Y:S01]  /*0140*/  BSSY.RECONVERGENT B0, `(.L_x_114) ;  /* 0x00001fd000007945 */ /* 0x000fe20003800200 */
[----:B------:R-:W-:Y:S01]  /*0150*/  CS2R R24, SRZ ;  /* 0x0000000000187805 */ /* 0x000fe2000001ff00 */
[----:B--2---:R-:W-:-:S05]  /*0160*/  IMAD.IADD R5, R9, 0x1, R2 ;  /* 0x0000000109057824 */ /* 0x004fca00078e0202 */
[----:B---3--:R-:W-:-:S13]  /*0170*/  ISETP.GE.AND P0, PT, R5, R0, PT ;  /* 0x000000000500720c */ /* 0x008fda0003f06270 */
[----:B-1----:R-:W-:Y:S05]  /*0180*/  @P0 BRA `(.L_x_115) ;  /* 0x0000001c00e00947 */ /* 0x002fea0003800000 */
        /* <DEDUP_REMOVED lines=9> */
[----:B------:R-:W0:Y:S01]  /*0220*/  LDC R9, c[0x0][0x380] ;  /* 0x0000e000ff097b82 */ /* 0x000e220000000800 */
[----:B------:R-:W-:Y:S02]  /*0230*/  LOP3.LUT R10, R7, 0x7ffff8, RZ, 0xc0, !PT ;  /* 0x007ffff8070a7812 */ /* 0x000fe400078ec0ff */
[----:B------:R-:W-:-:S03]  /*0240*/  CS2R R24, SRZ ;  /* 0x0000000000187805 */ /* 0x000fc6000001ff00 */
[----:B------:R-:W-:Y:S02]  /*0250*/  IMAD.MOV R10, RZ, RZ, -R10 ;  /* 0x000000ffff0a7224 */ /* 0x000fe400078e0a0a */
[----:B------:R-:W1:Y:S08]  /*0260*/  LDC.64 R18, c[0x0][0x3b0] ;  /* 0x0000ec00ff127b82 */ /* 0x000e700000000a00 */
[----:B------:R-:W2:Y:S02]  /*0270*/  LDC.64 R16, c[0x0][0x3a8] ;  /* 0x0000ea00ff107b82 */ /* 0x000ea40000000a00 */
.L_x_134:
[----:B------:R-:W-:Y:S01]  /*0280*/  MOV R15, UR5 ;  /* 0x00000005000f7c02 */ /* 0x000fe20008000f00 */
[----:B------:R-:W-:-:S04]  /*0290*/  IMAD.U32 R14, RZ, RZ, UR6 ;  /* 0x00000006ff0e7e24 */ /* 0x000fc8000f8e00ff */
[----:B------:R-:W-:-:S05]  /*02a0*/  IMAD.WIDE R14, R5, 0x4, R14 ;  /* 0x00000004050e7825 */ /* 0x000fca00078e020e */
[----:B------:R-:W2:Y:S02]  /*02b0*/  LDG.E R0, desc[UR10][R14.64+-0x4000] ;  /* 0xffc0000a0e007981 */ /* 0x000ea4000c1e1900 */
[----:B--2---:R-:W-:-:S05]  /*02c0*/  IMAD.WIDE R20, R0, 0x4, R16 ;  /* 0x0000000400147825 */ /* 0x004fca00078e0210 */
        /* <DEDUP_REMOVED lines=23> */
[----:B------:R-:W-:Y:S05]  /*0440*/  CALL.REL.NOINC `($__internal_3_$__cuda_sm20_div_rn_f64_full) ;  /* 0x0000002000687944 */ /* 0x000fea0003c00000 */
[----:B------:R-:W-:Y:S01]  /*0450*/  IMAD.MOV.U32 R26, RZ, RZ, R12 ;  /* 0x000000ffff1a7224 */ /* 0x000fe200078e000c */
[----:B------:R-:W-:-:S07]  /*0460*/  MOV R27, R11 ;  /* 0x0000000b001b7202 */ /* 0x000fce0000000f00 */
.L_x_119:
[----:B------:R-:W-:Y:S05]  /*0470*/  BSYNC.RECONVERGENT B3 ;  /* 0x0000000000037941 */ /* 0x000fea0003800200 */
.L_x_118:
        /* <DEDUP_REMOVED lines=25> */
[----:B------:R-:W-:Y:S02]  /*0610*/  IMAD.MOV.U32 R20, RZ, RZ, R12 ;  /* 0x000000ffff147224 */ /* 0x000fe400078e000c */
[----:B------:R-:W-:-:S07]  /*0620*/  IMAD.MOV.U32 R21, RZ, RZ, R11 ;  /* 0x000000ffff157224 */ /* 0x000fce00078e000b */
.L_x_121:
[----:B------:R-:W-:Y:S05]  /*0630*/  BSYNC.RECONVERGENT B3 ;  /* 0x0000000000037941 */ /* 0x000fea0003800200 */
.L_x_120:
        /* <DEDUP_REMOVED lines=27> */
.L_x_123:
[----:B------:R-:W-:Y:S05]  /*07f0*/  BSYNC.RECONVERGENT B3 ;  /* 0x0000000000037941 */ /* 0x000fea0003800200 */
.L_x_122:
        /* <DEDUP_REMOVED lines=25> */
[----:B------:R-:W-:Y:S01]  /*0990*/  MOV R20, R12 ;  /* 0x0000000c00147202 */ /* 0x000fe20000000f00 */
[----:B------:R-:W-:-:S07]  /*09a0*/  IMAD.MOV.U32 R21, RZ, RZ, R11 ;  /* 0x000000ffff157224 */ /* 0x000fce00078e000b */
.L_x_125:
[----:B------:R-:W-:Y:S05]  /*09b0*/  BSYNC.RECONVERGENT B3 ;  /* 0x0000000000037941 */ /* 0x000fea0003800200 */
.L_x_124:
        /* <DEDUP_REMOVED lines=27> */
.L_x_127:
[----:B------:R-:W-:Y:S05]  /*0b70*/  BSYNC.RECONVERGENT B3 ;  /* 0x0000000000037941 */ /* 0x000fea0003800200 */
.L_x_126:
        /* <DEDUP_REMOVED lines=26> */
[----:B------:R-:W-:Y:S05]  /*0d20*/  CALL.REL.NOINC `($__internal_3_$__cuda_sm20_div_rn_f64_full) ;  /* 0x0000001800307944 */ /* 0x000fea0003c00000 */
[----:B------:R-:W-:-:S07]  /*0d30*/  MOV R13, R11 ;  /* 0x0000000b000d7202 */ /* 0x000fce0000000f00 */
.L_x_129:
[----:B------:R-:W-:Y:S05]  /*0d40*/  BSYNC.RECONVERGENT B3 ;  /* 0x0000000000037941 */ /* 0x000fea0003800200 */
.L_x_128:
        /* <DEDUP_REMOVED lines=27> */
[----:B------:R-:W-:Y:S01]  /*0f00*/  MOV R26, R12 ;  /* 0x0000000c001a7202 */ /* 0x000fe20000000f00 */
[----:B------:R-:W-:-:S07]  /*0f10*/  IMAD.MOV.U32 R27, RZ, RZ, R11 ;  /* 0x000000ffff1b7224 */ /* 0x000fce00078e000b */
.L_x_131:
[----:B------:R-:W-:Y:S05]  /*0f20*/  BSYNC.RECONVERGENT B3 ;  /* 0x0000000000037941 */ /* 0x000fea0003800200 */
.L_x_130:
        /* <DEDUP_REMOVED lines=26> */
[----:B------:R-:W-:Y:S05]  /*10d0*/  CALL.REL.NOINC `($__internal_3_$__cuda_sm20_div_rn_f64_full) ;  /* 0x0000001400447944 */ /* 0x000fea0003c00000 */
[----:B------:R-:W-:-:S07]  /*10e0*/  IMAD.MOV.U32 R13, RZ, RZ, R11 ;  /* 0x000000ffff0d7224 */ /* 0x000fce00078e000b */
.L_x_133:
[----:B------:R-:W-:Y:S05]  /*10f0*/  BSYNC.RECONVERGENT B3 ;  /* 0x0000000000037941 */ /* 0x000fea0003800200 */
.L_x_132:
[----:B------:R-:W-:Y:S01]  /*1100*/  DADD R24, R24, R12 ;  /* 0x0000000018187229 */ /* 0x000fe2000000000c */
[----:B------:R-:W-:Y:S01]  /*1110*/  VIADD R5, R5, 0x2000 ;  /* 0x0000200005057836 */ /* 0x000fe20000000000 */
[----:B------:R-:W-:Y:S09]  /*1120*/  @P1 BRA `(.L_x_134) ;  /* 0xfffffff000541947 */ /* 0x000ff2000383ffff */
.L_x_117:
[----:B------:R-:W-:Y:S05]  /*1130*/  BSYNC.RECONVERGENT B2 ;  /* 0x0000000000027941 */ /* 0x000fea0003800200 */
.L_x_116:
        /* <DEDUP_REMOVED lines=36> */
[----:B------:R-:W-:Y:S05]  /*1380*/  CALL.REL.NOINC `($__internal_3_$__cuda_sm20_div_rn_f64_full) ;  /* 0x0000001000987944 */ /* 0x000fea0003c00000 */
[----:B------:R-:W-:-:S07]  /*1390*/  IMAD.MOV.U32 R13, RZ, RZ, R11 ;  /* 0x000000ffff0d7224 */ /* 0x000fce00078e000b */
.L_x_138:
[----:B------:R-:W-:Y:S05]  /*13a0*/  BSYNC.RECONVERGENT B3 ;  /* 0x0000000000037941 */ /* 0x000fea0003800200 */
.L_x_137:
        /* <DEDUP_REMOVED lines=32> */
.L_x_140:
[----:B------:R-:W-:Y:S05]  /*15b0*/  BSYNC.RECONVERGENT B3 ;  /* 0x0000000000037941 */ /* 0x000fea0003800200 */
.L_x_139:
        /* <DEDUP_REMOVED lines=32> */
.L_x_142:
[----:B------:R-:W-:Y:S05]  /*17c0*/  BSYNC.RECONVERGENT B3 ;  /* 0x0000000000037941 */ /* 0x000fea0003800200 */
.L_x_141:
        /* <DEDUP_REMOVED lines=32> */
.L_x_144:
[----:B------:R-:W-:Y:S05]  /*19d0*/  BSYNC.RECONVERGENT B3 ;  /* 0x0000000000037941 */ /* 0x000fea0003800200 */
.L_x_143:
[----:B------:R-:W-:Y:S01]  /*19e0*/  DADD R24, R14, R10 ;  /* 0x000000000e187229 */ /* 0x000fe2000000000a */
[----:B------:R-:W-:-:S10]  /*19f0*/  VIADD R5, R5, 0x1000 ;  /* 0x0000100005057836 */ /* 0x000fd40000000000 */
.L_x_136:
[----:B------:R-:W-:Y:S05]  /*1a00*/  BSYNC.RECONVERGENT B2 ;  /* 0x0000000000027941 */ /* 0x000fea0003800200 */
.L_x_135:
        /* <DEDUP_REMOVED lines=37> */
[----:B------:R-:W-:-:S07]  /*1c60*/  IMAD.MOV.U32 R13, RZ, RZ, R11 ;  /* 0x000000ffff0d7224 */ /* 0x000fce00078e000b */
.L_x_148:
[----:B------:R-:W-:Y:S05]  /*1c70*/  BSYNC.RECONVERGENT B3 ;  /* 0x0000000000037941 */ /* 0x000fea0003800200 */
.L_x_147:
        /* <DEDUP_REMOVED lines=32> */
.L_x_150:
[----:B------:R-:W-:Y:S05]  /*1e80*/  BSYNC.RECONVERGENT B3 ;  /* 0x0000000000037941 */ /* 0x000fea0003800200 */
.L_x_149:
[----:B------:R-:W-:Y:S01]  /*1e90*/  DADD R24, R24, R10 ;  /* 0x0000000018187229 */ /* 0x000fe2000000000a */
[----:B------:R-:W-:-:S10]  /*1ea0*/  IADD3 R5, PT, PT, R5, 0x800, RZ ;  /* 0x0000080005057810 */ /* 0x000fd40007ffe0ff */
.L_x_146:
[----:B------:R-:W-:Y:S05]  /*1eb0*/  BSYNC.RECONVERGENT B2 ;  /* 0x0000000000027941 */ /* 0x000fea0003800200 */
.L_x_145:
        /* <DEDUP_REMOVED lines=35> */
.L_x_152:
[----:B------:R-:W-:Y:S05]  /*20f0*/  BSYNC.RECONVERGENT B2 ;  /* 0x0000000000027941 */ /* 0x000fea0003800200 */
.L_x_151:
[----:B------:R-:W-:-:S11]  /*2100*/  DADD R24, R24, R12 ;  /* 0x0000000018187229 */ /* 0x000fd6000000000c */
.L_x_115:
[----:B------:R-:W-:Y:S05]  /*2110*/  BSYNC.RECONVERGENT B0 ;  /* 0x0000000000007941 */ /* 0x000fea0003800200 */
.L_x_114:
[----:B------:R-:W-:Y:S01]  /*2120*/  STS.64 [R4], R24 ;  /* 0x0000001804007388 */ /* 0x000fe20000000a00 */
[----:B------:R-:W-:Y:S01]  /*2130*/  BAR.SYNC.DEFER_BLOCKING 0x0 ;  /* 0x0000000000007b1d */ /* 0x000fe20000010000 */
[C---:B------:R-:W-:Y:S02]  /*2140*/  ISETP.GT.U32.AND P0, PT, R2.reuse, 0x1ff, PT ;  /* 0x000001ff0200780c */ /* 0x040fe40003f04070 */
[C---:B------:R-:W-:Y:S02]  /*2150*/  ISETP.GT.U32.AND P1, PT, R2.reuse, 0xff, PT ;  /* 0x000000ff0200780c */ /* 0x040fe40003f24070 */
[----:B------:R-:W-:Y:S01]  /*2160*/  ISETP.NE.AND P2, PT, R2, RZ, PT ;  /* 0x000000ff0200720c */ /* 0x000fe20003f45270 */
[----:B------:R-:W0:-:S12]  /*2170*/  LDCU UR4, c[0x0][0x384] ;  /* 0x00007080ff0477ac */ /* 0x000e180008000800 */
[----:B------:R-:W1:Y:S01]  /*2180*/  @!P2 S2R R5, SR_CgaCtaId ;  /* 0x000000000005a919 */ /* 0x000e620000008800 */
[----:B------:R-:W-:Y:S01]  /*2190*/  @!P2 MOV R0, 0x400 ;  /* 0x000004000000a802 */ /* 0x000fe20000000f00 */
[----:B------:R-:W-:Y:S04]  /*21a0*/  @!P0 LDS.64 R6, [R4+0x1000] ;  /* 0x0010000004068984 */ /* 0x000fe80000000a00 */
[----:B------:R-:W2:Y:S01]  /*21b0*/  @!P0 LDS.64 R8, [R4] ;  /* 0x0000000004088984 */ /* 0x000ea20000000a00 */
[----:B-1----:R-:W-:Y:S02]  /*21c0*/  @!P2 LEA R0, R5, R0, 0x18 ;  /* 0x000000000500a211 */ /* 0x002fe400078ec0ff */
[----:B------:R-:W-:Y:S01]  /*21d0*/  @!P2 MOV R5, 0x400 ;  /* 0x000004000005a802 */ /* 0x000fe20000000f00 */
[----:B--2---:R-:W-:-:S07]  /*21e0*/  @!P0 DADD R6, R6, R8 ;  /* 0x0000000006068229 */ /* 0x004fce0000000008 */
[----:B------:R-:W-:Y:S01]  /*21f0*/  @!P0 STS.64 [R4], R6 ;  /* 0x0000000604008388 */ /* 0x000fe20000000a00 */
[----:B------:R-:W-:Y:S01]  /*2200*/  BAR.SYNC.DEFER_BLOCKING 0x0 ;  /* 0x0000000000007b1d */ /* 0x000fe20000010000 */
[----:B------:R-:W-:-:S05]  /*2210*/  ISETP.GT.U32.AND P0, PT, R2, 0x7f, PT ;  /* 0x0000007f0200780c */ /* 0x000fca0003f04070 */
[----:B------:R-:W-:Y:S04]  /*2220*/  @!P1 LDS.64 R8, [R4+0x800] ;  /* 0x0008000004089984 */ /* 0x000fe80000000a00 */
[----:B------:R-:W1:Y:S02]  /*2230*/  @!P1 LDS.64 R10, [R4] ;  /* 0x00000000040a9984 */ /* 0x000e640000000a00 */
[----:B-1----:R-:W-:-:S07]  /*2240*/  @!P1 DADD R8, R8, R10 ;  /* 0x0000000008089229 */ /* 0x002fce000000000a */
        /* <DEDUP_REMOVED lines=37> */
[----:B------:R-:W-:Y:S06]  /*24a0*/  BAR.SYNC.DEFER_BLOCKING 0x0 ;  /* 0x0000000000007b1d */ /* 0x000fec0000010000 */
[----:B------:R-:W-:Y:S04]  /*24b0*/  @!P0 LDS.64 R10, [R4+0x10] ;  /* 0x00001000040a8984 */ /* 0x000fe80000000a00 */
[----:B------:R-:W1:Y:S02]  /*24c0*/  @!P0 LDS.64 R12, [R4] ;  /* 0x00000000040c8984 */ /* 0x000e640000000a00 */
[----:B-1----:R-:W-:Y:S01]  /*24d0*/  @!P0 DADD R10, R10, R12 ;  /* 0x000000000a0a8229 */ /* 0x002fe2000000000c */
[----:B------:R-:W1:Y:S06]  /*24e0*/  @!P2 S2R R12, SR_CgaCtaId ;  /* 0x00000000000ca919 */ /* 0x000e6c0000008800 */
[----:B------:R2:W-:Y:S01]  /*24f0*/  @!P0 STS.64 [R4], R10 ;  /* 0x0000000a04008388 */ /* 0x0005e20000000a00 */
[----:B------:R-:W-:Y:S08]  /*2500*/  BAR.SYNC.DEFER_BLOCKING 0x0 ;  /* 0x0000000000007b1d */ /* 0x000ff00000010000 */
[----:B--2---:R-:W2:Y:S01]  /*2510*/  @!P2 LDC.64 R10, c[0x0][0x3b8] ;  /* 0x0000ee00ff0aab82 */ /* 0x004ea20000000a00 */
[----:B-1----:R-:W-:Y:S01]  /*2520*/  @!P2 LEA R5, R12, R5, 0x18 ;  /* 0x000000050c05a211 */ /* 0x002fe200078ec0ff */
[----:B------:R-:W-:Y:S04]  /*2530*/  @!P2 LDS.64 R6, [R0+0x8] ;  /* 0x000008000006a984 */ /* 0x000fe80000000a00 */
[----:B------:R-:W1:Y:S01]  /*2540*/  @!P2 LDS.64 R8, [R4] ;  /* 0x000000000408a984 */ /* 0x000e620000000a00 */
[----:B--2---:R-:W-:-:S04]  /*2550*/  @!P2 IMAD.WIDE.U32 R10, R3, 0x8, R10 ;  /* 0x00000008030aa825 */ /* 0x004fc800078e000a */
[----:B------:R-:W-:-:S05]  /*2560*/  VIADD R3, R3, 0x1000 ;  /* 0x0000100003037836 */ /* 0x000fca0000000000 */
[----:B0-----:R-:W-:Y:S01]  /*2570*/  ISETP.GE.AND P0, PT, R3, UR4, PT ;  /* 0x0000000403007c0c */ /* 0x001fe2000bf06270 */
[----:B-1----:R-:W-:-:S07]  /*2580*/  @!P2 DADD R6, R6, R8 ;  /* 0x000000000606a229 */ /* 0x002fce0000000008 */
[----:B------:R-:W-:Y:S01]  /*2590*/  @!P2 STS.64 [R4], R6 ;  /* 0x000000060400a388 */ /* 0x000fe20000000a00 */
[----:B------:R-:W-:Y:S06]  /*25a0*/  BAR.SYNC.DEFER_BLOCKING 0x0 ;  /* 0x0000000000007b1d */ /* 0x000fec0000010000 */
[----:B------:R-:W0:Y:S04]  /*25b0*/  @!P2 LDS.64 R8, [R5] ;  /* 0x000000000508a984 */ /* 0x000e280000000a00 */
[----:B0-----:R0:W-:Y:S01]  /*25c0*/  @!P2 STG.E.64 desc[UR10][R10.64], R8 ;  /* 0x000000080a00a986 */ /* 0x0011e2000c101b0a */
[----:B------:R-:W-:Y:S05]  /*25d0*/  @!P0 BRA `(.L_x_153) ;  /* 0xffffffd800c48947 */ /* 0x000fea000383ffff */
[----:B------:R-:W-:Y:S05]  /*25e0*/  EXIT ;  /* 0x000000000000794d */ /* 0x000fea0003800000 */
        .weak           $__internal_3_$__cuda_sm20_div_rn_f64_full
        .type           $__internal_3_$__cuda_sm20_div_rn_f64_full,@function
        .size           $__internal_3_$__cuda_sm20_div_rn_f64_full,(.L_x_163 - $__internal_3_$__cuda_sm20_div_rn_f64_full)
$__internal_3_$__cuda_sm20_div_rn_f64_full:
[C---:B------:R-:W-:Y:S01]  /*25f0*/  FSETP.GEU.AND P0, PT, |R23|.reuse, 1.469367938527859385e-39, PT ;  /* 0x001000001700780b */ /* 0x040fe20003f0e200 */
[----:B------:R-:W-:Y:S01]  /*2600*/  IMAD.MOV.U32 R28, RZ, RZ, 0x1 ;  /* 0x00000001ff1c7424 */ /* 0x000fe200078e00ff */
[----:B------:R-:W-:Y:S01]  /*2610*/  LOP3.LUT R20, R23, 0x800fffff, RZ, 0xc0, !PT ;  /* 0x800fffff17147812 */ /* 0x000fe200078ec0ff */
[----:B------:R-:W-:Y:S01]  /*2620*/  IMAD.MOV.U32 R30, RZ, RZ, R12 ;  /* 0x000000ffff1e7224 */ /* 0x000fe200078e000c */
[----:B------:R-:W-:Y:S01]  /*2630*/  MOV R31, R13 ;  /* 0x0000000d001f7202 */ /* 0x000fe20000000f00 */
[----:B------:R-:W-:Y:S01]  /*2640*/  BSSY.RECONVERGENT B1, `(.L_x_154) ;  /* 0x0000059000017945 */ /* 0x000fe20003800200 */
[----:B------:R-:W-:Y:S01]  /*2650*/  LOP3.LUT R21, R20, 0x3ff00000, RZ, 0xfc, !PT ;  /* 0x3ff0000014157812 */ /* 0x000fe200078efcff */
[----:B------:R-:W-:Y:S01]  /*2660*/  IMAD.MOV.U32 R20, RZ, RZ, R22 ;  /* 0x000000ffff147224 */ /* 0x000fe200078e0016 */
[C---:B------:R-:W-:Y:S02]  /*2670*/  FSETP.GEU.AND P3, PT, |R31|.reuse, 1.469367938527859385e-39, PT ;  /* 0x001000001f00780b */ /* 0x040fe40003f6e200 */
[----:B------:R-:W-:-:S02]  /*2680*/  LOP3.LUT R11, R31, 0x7ff00000, RZ, 0xc0, !PT ;  /* 0x7ff000001f0b7812 */ /* 0x000fc400078ec0ff */
[----:B------:R-:W-:Y:S01]  /*2690*/  LOP3.LUT R26, R23, 0x7ff00000, RZ, 0xc0, !PT ;  /* 0x7ff00000171a7812 */ /* 0x000fe200078ec0ff */
[----:B------:R-:W-:-:S03]  /*26a0*/  @!P0 DMUL R20, R22, 8.98846567431157953865e+307 ;  /* 0x7fe0000016148828 */ /* 0x000fc60000000000 */
[----:B------:R-:W-:-:S03]  /*26b0*/  ISETP.GE.U32.AND P2, PT, R11, R26, PT ;  /* 0x0000001a0b00720c */ /* 0x000fc60003f46070 */
[----:B------:R-:W0:Y:S02]  /*26c0*/  MUFU.RCP64H R29, R21 ;  /* 0x00000015001d7308 */ /* 0x000e240000001800 */
[----:B------:R-:W-:Y:S02]  /*26d0*/  @!P3 LOP3.LUT R12, R23, 0x7ff00000, RZ, 0xc0, !PT ;  /* 0x7ff00000170cb812 */ /* 0x000fe400078ec0ff */
[----:B------:R-:W-:Y:S02]  /*26e0*/  @!P3 MOV R34, RZ ;  /* 0x000000ff0022b202 */ /* 0x000fe40000000f00 */
[----:B------:R-:W-:Y:S01]  /*26f0*/  @!P3 ISETP.GE.U32.AND P4, PT, R11, R12, PT ;  /* 0x0000000c0b00b20c */ /* 0x000fe20003f86070 */
[----:B------:R-:W-:Y:S01]  /*2700*/  IMAD.MOV.U32 R12, RZ, RZ, 0x1ca00000 ;  /* 0x1ca00000ff0c7424 */ /* 0x000fe200078e00ff */
[----:B------:R-:W-:-:S04]  /*2710*/  @!P0 LOP3.LUT R26, R21, 0x7ff00000, RZ, 0xc0, !PT ;  /* 0x7ff00000151a8812 */ /* 0x000fc800078ec0ff */
[C---:B------:R-:W-:Y:S02]  /*2720*/  @!P3 SEL R27, R12.reuse, 0x63400000, !P4 ;  /* 0x634000000c1bb807 */ /* 0x040fe40006000000 */
[----:B------:R-:W-:Y:S02]  /*2730*/  SEL R13, R12, 0x63400000, !P2 ;  /* 0x634000000c0d7807 */ /* 0x000fe40005000000 */
[----:B------:R-:W-:Y:S01]  /*2740*/  @!P3 LOP3.LUT R27, R27, 0x80000000, R31, 0xf8, !PT ;  /* 0x800000001b1bb812 */ /* 0x000fe200078ef81f */
[----:B0-----:R-:W-:-:S03]  /*2750*/  DFMA R32, R28, -R20, 1 ;  /* 0x3ff000001c20742b */ /* 0x001fc60000000814 */
[----:B------:R-:W-:-:S05]  /*2760*/  @!P3 LOP3.LUT R35, R27, 0x100000, RZ, 0xfc, !PT ;  /* 0x001000001b23b812 */ /* 0x000fca00078efcff */
        /* <DEDUP_REMOVED lines=11> */
[----:B------:R-:W-:Y:S01]  /*2820*/  ISETP.GT.U32.AND P0, PT, R27, 0x7feffffe, PT ;  /* 0x7feffffe1b00780c */ /* 0x000fe20003f04070 */
[----:B------:R-:W-:Y:S01]  /*2830*/  VIADD R27, R26, 0xffffffff ;  /* 0xffffffff1a1b7836 */ /* 0x000fe20000000000 */
[----:B------:R-:W-:-:S04]  /*2840*/  DFMA R28, R34, -R20, R32 ;  /* 0x80000014221c722b */ /* 0x000fc80000000020 */
[----:B------:R-:W-:-:S04]  /*2850*/  ISETP.GT.U32.OR P0, PT, R27, 0x7feffffe, P0 ;  /* 0x7feffffe1b00780c */ /* 0x000fc80000704470 */
[----:B------:R-:W-:-:S09]  /*2860*/  DFMA R28, R36, R28, R34 ;  /* 0x0000001c241c722b */ /* 0x000fd20000000022 */
[----:B------:R-:W-:Y:S05]  /*2870*/  @P0 BRA `(.L_x_155) ;  /* 0x0000000000740947 */ /* 0x000fea0003800000 */
[----:B------:R-:W-:-:S04]  /*2880*/  LOP3.LUT R26, R23, 0x7ff00000, RZ, 0xc0, !PT ;  /* 0x7ff00000171a7812 */ /* 0x000fc800078ec0ff */
[CC--:B------:R-:W-:Y:S02]  /*2890*/  VIADDMNMX R13, R11.reuse, -R26.reuse, 0xb9600000, !PT ;  /* 0xb96000000b0d7446 */ /* 0x0c0fe4000780091a */
[----:B------:R-:W-:Y:S01]  /*28a0*/  ISETP.GE.U32.AND P0, PT, R11, R26, PT ;  /* 0x0000001a0b00720c */ /* 0x000fe20003f06070 */
[----:B------:R-:W-:Y:S01]  /*28b0*/  IMAD.MOV.U32 R26, RZ, RZ, RZ ;  /* 0x000000ffff1a7224 */ /* 0x000fe200078e00ff */
[----:B------:R-:W-:Y:S02]  /*28c0*/  VIMNMX R13, PT, PT, R13, 0x46a00000, PT ;  /* 0x46a000000d0d7848 */ /* 0x000fe40003fe0100 */
[----:B------:R-:W-:-:S04]  /*28d0*/  SEL R12, R12, 0x63400000, !P0 ;  /* 0x634000000c0c7807 */ /* 0x000fc80004000000 */
[----:B------:R-:W-:-:S05]  /*28e0*/  IADD3 R12, PT, PT, -R12, R13, RZ ;  /* 0x0000000d0c0c7210 */ /* 0x000fca0007ffe1ff */
        /* <DEDUP_REMOVED lines=10> */
[C---:B------:R-:W-:Y:S01]  /*2990*/  IADD3 R21, PT, PT, -R12.reuse, RZ, RZ ;  /* 0x000000ff0c157210 */ /* 0x040fe20007ffe1ff */
[----:B------:R-:W-:Y:S01]  /*29a0*/  IMAD.MOV.U32 R20, RZ, RZ, RZ ;  /* 0x000000ffff147224 */ /* 0x000fe200078e00ff */
[----:B------:R-:W-:-:S05]  /*29b0*/  IADD3 R12, PT, PT, -R12, -0x43300000, RZ ;  /* 0xbcd000000c0c7810 */ /* 0x000fca0007ffe1ff */
        /* <DEDUP_REMOVED lines=9> */
.L_x_155:
        /* <DEDUP_REMOVED lines=13> */
[----:B------:R-:W-:Y:S01]  /*2b20*/  @P0 MOV R34, RZ ;  /* 0x000000ff00220202 */ /* 0x000fe20000000f00 */
[----:B------:R-:W-:Y:S02]  /*2b30*/  @!P0 IMAD.MOV.U32 R35, RZ, RZ, R23 ;  /* 0x000000ffff238224 */ /* 0x000fe400078e0017 */
[----:B------:R-:W-:Y:S01]  /*2b40*/  @P0 IMAD.MOV.U32 R35, RZ, RZ, R11 ;  /* 0x000000ffff230224 */ /* 0x000fe200078e000b */
[----:B------:R-:W-:Y:S06]  /*2b50*/  BRA `(.L_x_156) ;  /* 0x00000000001c7947 */ /* 0x000fec0003800000 */
.L_x_158:
[----:B------:R-:W-:Y:S01]  /*2b60*/  LOP3.LUT R11, R23, 0x80000, RZ, 0xfc, !PT ;  /* 0x00080000170b7812 */ /* 0x000fe200078efcff */
[----:B------:R-:W-:-:S04]  /*2b70*/  IMAD.MOV.U32 R34, RZ, RZ, R22 ;  /* 0x000000ffff227224 */ /* 0x000fc800078e0016 */
[----:B------:R-:W-:Y:S01]  /*2b80*/  IMAD.MOV.U32 R35, RZ, RZ, R11 ;  /* 0x000000ffff237224 */ /* 0x000fe200078e000b */
[----:B------:R-:W-:Y:S06]  /*2b90*/  BRA `(.L_x_156) ;  /* 0x00000000000c7947 */ /* 0x000fec0003800000 */
.L_x_157:
[----:B------:R-:W-:Y:S02]  /*2ba0*/  LOP3.LUT R11, R31, 0x80000, RZ, 0xfc, !PT ;  /* 0x000800001f0b7812 */ /* 0x000fe400078efcff */
[----:B------:R-:W-:-:S03]  /*2bb0*/  MOV R34, R30 ;  /* 0x0000001e00227202 */ /* 0x000fc60000000f00 */
[----:B------:R-:W-:-:S07]  /*2bc0*/  IMAD.MOV.U32 R35, RZ, RZ, R11 ;  /* 0x000000ffff237224 */ /* 0x000fce00078e000b */
.L_x_156:
[----:B------:R-:W-:Y:S05]  /*2bd0*/  BSYNC.RECONVERGENT B1 ;  /* 0x0000000000017941 */ /* 0x000fea0003800200 */
.L_x_154:
[----:B------:R-:W-:Y:S01]  /*2be0*/  MOV R20, R0 ;  /* 0x0000000000147202 */ /* 0x000fe20000000f00 */
[----:B------:R-:W-:Y:S02]  /*2bf0*/  IMAD.MOV.U32 R21, RZ, RZ, 0x0 ;  /* 0x00000000ff157424 */ /* 0x000fe400078e00ff */
[----:B------:R-:W-:Y:S02]  /*2c00*/  IMAD.MOV.U32 R12, RZ, RZ, R34 ;  /* 0x000000ffff0c7224 */ /* 0x000fe400078e0022 */
[----:B------:R-:W-:Y:S01]  /*2c10*/  IMAD.MOV.U32 R11, RZ, RZ, R35 ;  /* 0x000000ffff0b7224 */ /* 0x000fe200078e0023 */
[----:B------:R-:W-:Y:S06]  /*2c20*/  RET.REL.NODEC R20 `(_Z12sum_sectionsiiiPKiS0_S0_S0_PKdPd) ;  /* 0xffffffd014f47950 */ /* 0x000fec0003c3ffff */
.L_x_159:
        /* <DEDUP_REMOVED lines=13> */
.L_x_163:


//--------------------- .nv.shared._Z9oneVertexiidiiPKiS0_S0_Pd --------------------------
	.section	.nv.shared._Z9oneVertexiidiiPKiS0_S0_Pd,"aw",@nobits
	.sectionflags	@""
	.align	8
.nv.shared._Z9oneVertexiidiiPKiS0_S0_Pd:
	.zero		9216


//--------------------- .nv.shared.reserved.0     --------------------------
	.section	.nv.shared.reserved.0,"aw",@nobits
	.weak		__nv_reservedSMEM_offset_0_alias
	.size		__nv_reservedSMEM_offset_0_alias, 0, 64
	.other		__nv_reservedSMEM_offset_0_alias,@"STO_CUDA_RESERVED_SHARED STV_DEFAULT"
__nv_reservedSMEM_offset_0_alias:
	.zero		0
	.zero		64


//--------------------- .nv.shared._Z9allVertexidiiPKiS0_S0_Pd --------------------------
	.section	.nv.shared._Z9allVertexidiiPKiS0_S0_Pd,"aw",@nobits
	.sectionflags	@""
	.align	8
.nv.shared._Z9allVertexidiiPKiS0_S0_Pd:
	.zero		9216


//--------------------- .nv.shared._Z15reduce_sectionsidiPKiPdPKd --------------------------
	.section	.nv.shared._Z15reduce_sectionsidiPKiPdPKd,"aw",@nobits
	.sectionflags	@""
	.align	8
.nv.shared._Z15reduce_sectionsidiPKiPdPKd:
	.zero		9216


//--------------------- .nv.shared._Z12sum_sectionsiiiPKiS0_S0_S0_PKdPd --------------------------
	.section	.nv.shared._Z12sum_sectionsiiiPKiS0_S0_S0_PKdPd,"aw",@nobits
	.sectionflags	@""
	.align	8
.nv.shared._Z12sum_sectionsiiiPKiS0_S0_S0_PKdPd:
	.zero		9216


//--------------------- .nv.constant0._Z9oneVertexiidiiPKiS0_S0_Pd --------------------------
	.section	.nv.constant0._Z9oneVertexiidiiPKiS0_S0_Pd,"a",@progbits
	.sectionflags	@""
	.align	4
.nv.constant0._Z9oneVertexiidiiPKiS0_S0_Pd:
	.zero		952


//--------------------- .nv.constant0._Z9allVertexidiiPKiS0_S0_Pd --------------------------
	.section	.nv.constant0._Z9allVertexidiiPKiS0_S0_Pd,"a",@progbits
	.sectionflags	@""
	.align	4
.nv.constant0._Z9allVertexidiiPKiS0_S0_Pd:
	.zero		952


//--------------------- .nv.constant0._Z15reduce_sectionsidiPKiPdPKd --------------------------
	.section	.nv.constant0._Z15reduce_sectionsidiPKiPdPKd,"a",@progbits
	.sectionflags	@""
	.align	4
.nv.constant0._Z15reduce_sectionsidiPKiPdPKd:
	.zero		944


//--------------------- .nv.constant0._Z12sum_sectionsiiiPKiS0_S0_S0_PKdPd --------------------------
	.section	.nv.constant0._Z12sum_sectionsiiiPKiS0_S0_S0_PKdPd,"a",@progbits
	.sectionflags	@""
	.align	4
.nv.constant0._Z12sum_sectionsiiiPKiS0_S0_S0_PKdPd:
	.zero		960


//--------------------- SYMBOLS --------------------------

	.type		.nv.reservedSmem.offset0,@object
	.size		.nv.reservedSmem.offset0,0x4
	.type		.nv.reservedSmem.cap,@object
	.size		.nv.reservedSmem.cap,0x4
